	.headerflags	@"EF_CUDA_TEXMODE_UNIFIED EF_CUDA_64BIT_ADDRESS EF_CUDA_SM86 EF_CUDA_VIRTUAL_SM(EF_CUDA_SM86)"
	.elftype	@"ET_EXEC"


//--------------------- .nv.info                  --------------------------
	.section	.nv.info,"",@"SHT_CUDA_INFO"
	.align	4


	//----- nvinfo : EIATTR_REGCOUNT
	.align		4
        /*0000*/ 	.byte	0x04, 0x2f
        /*0002*/ 	.short	(.L_1 - .L_0)
	.align		4
.L_0:
        /*0004*/ 	.word	index@(triton_mm)
        /*0008*/ 	.word	0x000000df


	//----- nvinfo : EIATTR_MIN_STACK_SIZE
	.align		4
.L_1:
        /*000c*/ 	.byte	0x04, 0x12
        /*000e*/ 	.short	(.L_3 - .L_2)
	.align		4
.L_2:
        /*0010*/ 	.word	index@(triton_mm)
        /*0014*/ 	.word	0x00000000


	//----- nvinfo : EIATTR_FRAME_SIZE
	.align		4
.L_3:
        /*0018*/ 	.byte	0x04, 0x11
        /*001a*/ 	.short	(.L_5 - .L_4)
	.align		4
.L_4:
        /*001c*/ 	.word	index@(triton_mm)
        /*0020*/ 	.word	0x00000000


	//----- nvinfo : EIATTR_MIN_STACK_SIZE
	.align		4
.L_5:
        /*0024*/ 	.byte	0x04, 0x12
        /*0026*/ 	.short	(.L_7 - .L_6)
	.align		4
.L_6:
        /*0028*/ 	.word	index@(triton_mm)
        /*002c*/ 	.word	0x00000000
.L_7:


//--------------------- .nv.info.triton_mm        --------------------------
	.section	.nv.info.triton_mm,"",@"SHT_CUDA_INFO"
	.sectionflags	@""
	.align	4


	//----- nvinfo : EIATTR_CUDA_API_VERSION
	.align		4
        /*0000*/ 	.byte	0x04, 0x37
        /*0002*/ 	.short	(.L_9 - .L_8)
.L_8:
        /*0004*/ 	.word	0x0000007c


	//----- nvinfo : EIATTR_SW2861232_WAR
	.align		4
.L_9:
        /*0008*/ 	.byte	0x01, 0x35
	.zero		2


	//----- nvinfo : EIATTR_PARAM_CBANK
	.align		4
        /*000c*/ 	.byte	0x04, 0x0a
        /*000e*/ 	.short	(.L_11 - .L_10)
	.align		4
.L_10:
        /*0010*/ 	.word	index@(.nv.constant0.triton_mm)
        /*0014*/ 	.short	0x0160
        /*0016*/ 	.short	0x0020


	//----- nvinfo : EIATTR_CBANK_PARAM_SIZE
	.align		4
.L_11:
        /*0018*/ 	.byte	0x03, 0x19
        /*001a*/ 	.short	0x0020


	//----- nvinfo : EIATTR_KPARAM_INFO
	.align		4
        /*001c*/ 	.byte	0x04, 0x17
        /*001e*/ 	.short	(.L_13 - .L_12)
.L_12:
        /*0020*/ 	.word	0x00000000
        /*0024*/ 	.short	0x0003
        /*0026*/ 	.short	0x0018
        /*0028*/ 	.byte	0x00, 0xf4, 0x21, 0x00


	//----- nvinfo : EIATTR_KPARAM_INFO
	.align		4
.L_13:
        /*002c*/ 	.byte	0x04, 0x17
        /*002e*/ 	.short	(.L_15 - .L_14)
.L_14:
        /*0030*/ 	.word	0x00000000
        /*0034*/ 	.short	0x0002
        /*0036*/ 	.short	0x0010
        /*0038*/ 	.byte	0x00, 0xf4, 0x21, 0x00


	//----- nvinfo : EIATTR_KPARAM_INFO
	.align		4
.L_15:
        /*003c*/ 	.byte	0x04, 0x17
        /*003e*/ 	.short	(.L_17 - .L_16)
.L_16:
        /*0040*/ 	.word	0x00000000
        /*0044*/ 	.short	0x0001
        /*0046*/ 	.short	0x0008
        /*0048*/ 	.byte	0x00, 0xf4, 0x21, 0x00


	//----- nvinfo : EIATTR_KPARAM_INFO
	.align		4
.L_17:
        /*004c*/ 	.byte	0x04, 0x17
        /*004e*/ 	.short	(.L_19 - .L_18)
.L_18:
        /*0050*/ 	.word	0x00000000
        /*0054*/ 	.short	0x0000
        /*0056*/ 	.short	0x0000
        /*0058*/ 	.byte	0x00, 0xf4, 0x21, 0x00


	//----- nvinfo : EIATTR_MAXREG_COUNT
	.align		4
.L_19:
        /*005c*/ 	.byte	0x03, 0x1b
        /*005e*/ 	.short	0x00ff


	//----- nvinfo : EIATTR_EXIT_INSTR_OFFSETS
	.align		4
        /*0060*/ 	.byte	0x04, 0x1c
        /*0062*/ 	.short	(.L_21 - .L_20)


	//   ....[0]....
.L_20:
        /*0064*/ 	.word	0x00002dc0


	//   ....[1]....
        /*0068*/ 	.word	0x00002e10


	//----- nvinfo : EIATTR_REQNTID
	.align		4
.L_21:
        /*006c*/ 	.byte	0x04, 0x10
        /*006e*/ 	.short	(.L_23 - .L_22)
.L_22:
        /*0070*/ 	.word	0x00000080
        /*0074*/ 	.word	0x00000001
        /*0078*/ 	.word	0x00000001
.L_23:


//--------------------- .nv.callgraph             --------------------------
	.section	.nv.callgraph,"",@"SHT_CUDA_CALLGRAPH"
	.align	4
	.sectionentsize	8
	.align		4
        /*0000*/ 	.word	0x00000000
	.align		4
        /*0004*/ 	.word	0xffffffff
	.align		4
        /*0008*/ 	.word	0x00000000
	.align		4
        /*000c*/ 	.word	0xfffffffe
	.align		4
        /*0010*/ 	.word	0x00000000
	.align		4
        /*0014*/ 	.word	0xfffffffd
	.align		4
        /*0018*/ 	.word	0x00000000
	.align		4
        /*001c*/ 	.word	0xfffffffc


//--------------------- .nv.rel.action            --------------------------
	.section	.nv.rel.action,"",@"SHT_CUDA_RELOCINFO"
	.align	8
	.sectionentsize	8
        /*0000*/ 	.byte	0x73, 0x00, 0x00, 0x00, 0x00, 0x00, 0x00, 0x00, 0x00, 0x00, 0x00, 0x11, 0x25, 0x00, 0x05, 0x36


//--------------------- .nv.constant0.triton_mm   --------------------------
	.section	.nv.constant0.triton_mm,"a",@progbits
	.sectionflags	@""
	.align	4
.nv.constant0.triton_mm:
	.zero		384


//--------------------- .text.triton_mm           --------------------------
	.section	.text.triton_mm,"ax",@progbits
	.sectionflags	@"SHF_BARRIERS=1"
	.sectioninfo	@"SHI_REGISTERS=223"
	.align	128
        .global         triton_mm
        .type           triton_mm,@function
        .size           triton_mm,(.L_x_2 - triton_mm)
        .other          triton_mm,@"STO_CUDA_ENTRY STV_DEFAULT"
triton_mm:
.text.triton_mm:
[----:B------:R-:W-:Y:S02]  /*0000*/  IMAD.MOV.U32 R1, RZ, RZ, c[0x0][0x28] ;  /* 0x00000a00ff017624 */ /* 0x000fe400078e00ff */
[----:B------:R-:W1:Y:S01]  /*0010*/  S2R R7, SR_CTAID.X ;  /* 0x0000000000077919 */ /* 0x000e620000002500 */
[----:B------:R-:W-:Y:S01]  /*0020*/  IMAD.MOV.U32 R3, RZ, RZ, -0x8 ;  /* 0xfffffff8ff037424 */ /* 0x000fe200078e00ff */
[----:B------:R-:W-:Y:S01]  /*0030*/  ULDC.64 UR6, c[0x0][0x118] ;  /* 0x0000460000067ab9 */ /* 0x000fe20000000a00 */
[----:B------:R-:W-:Y:S01]  /*0040*/  IMAD.MOV.U32 R199, RZ, RZ, 0x2 ;  /* 0x00000002ffc77424 */ /* 0x000fe200078e00ff */
[----:B------:R-:W2:Y:S01]  /*0050*/  S2R R204, SR_TID.X ;  /* 0x0000000000cc7919 */ /* 0x000ea20000002100 */
[----:B------:R-:W-:Y:S01]  /*0060*/  IMAD.MOV.U32 R205, RZ, RZ, 0x1 ;  /* 0x00000001ffcd7424 */ /* 0x000fe200078e00ff */
[----:B------:R-:W-:Y:S01]  /*0070*/  CS2R R200, SRZ ;  /* 0x0000000000c87805 */ /* 0x000fe2000001ff00 */
        /* <DEDUP_REMOVED lines=17> */
[----:B-1----:R-:W-:Y:S01]  /*0190*/  SHF.R.S32.HI R0, RZ, 0x1f, R7 ;  /* 0x0000001fff007819 */ /* 0x002fe20000011407 */
[----:B------:R-:W-:Y:S01]  /*01a0*/  CS2R R68, SRZ ;  /* 0x0000000000447805 */ /* 0x000fe2000001ff00 */
[C---:B------:R-:W-:Y:S01]  /*01b0*/  ISETP.GE.AND P2, PT, R7.reuse, RZ, PT ;  /* 0x000000ff0700720c */ /* 0x040fe20003f46270 */
[----:B------:R-:W-:Y:S01]  /*01c0*/  CS2R R70, SRZ ;  /* 0x0000000000467805 */ /* 0x000fe2000001ff00 */
[----:B------:R-:W-:Y:S01]  /*01d0*/  LEA.HI R0, R0, R7, RZ, 0x8 ;  /* 0x0000000700007211 */ /* 0x000fe200078f40ff */
[----:B--2---:R-:W-:Y:S01]  /*01e0*/  IMAD.SHL.U32 R217, R204, 0x8, RZ ;  /* 0x00000008ccd97824 */ /* 0x004fe200078e00ff */
[----:B------:R-:W-:Y:S01]  /*01f0*/  SHF.R.U32.HI R219, RZ, 0x2, R204 ;  /* 0x00000002ffdb7819 */ /* 0x000fe200000116cc */
[----:B------:R-:W-:Y:S01]  /*0200*/  CS2R R72, SRZ ;  /* 0x0000000000487805 */ /* 0x000fe2000001ff00 */
[----:B------:R-:W-:Y:S01]  /*0210*/  SHF.R.S32.HI R4, RZ, 0x8, R0 ;  /* 0x00000008ff047819 */ /* 0x000fe20000011400 */
[----:B------:R-:W-:Y:S01]  /*0220*/  CS2R R74, SRZ ;  /* 0x00000000004a7805 */ /* 0x000fe2000001ff00 */
[----:B------:R-:W-:Y:S01]  /*0230*/  LOP3.LUT R0, R0, 0xffffff00, RZ, 0xc0, !PT ;  /* 0xffffff0000007812 */ /* 0x000fe200078ec0ff */
[----:B------:R-:W-:Y:S01]  /*0240*/  CS2R R88, SRZ ;  /* 0x0000000000587805 */ /* 0x000fe2000001ff00 */
[----:B------:R-:W-:Y:S01]  /*0250*/  SHF.R.U32.HI R12, RZ, 0x2, R204 ;  /* 0x00000002ff0c7819 */ /* 0x000fe200000116cc */
[----:B------:R-:W-:Y:S01]  /*0260*/  IMAD R2, R4, R3, 0x4 ;  /* 0x0000000404027424 */ /* 0x000fe200078e0203 */
[----:B------:R-:W-:Y:S01]  /*0270*/  CS2R R90, SRZ ;  /* 0x00000000005a7805 */ /* 0x000fe2000001ff00 */
[----:B------:R-:W-:Y:S01]  /*0280*/  IMAD.IADD R8, R7, 0x1, -R0 ;  /* 0x0000000107087824 */ /* 0x000fe200078e0a00 */
[----:B------:R-:W-:Y:S01]  /*0290*/  SGXT.U32 R12, R12, 0x5 ;  /* 0x000000050c0c781a */ /* 0x000fe20000000000 */
[----:B------:R-:W-:Y:S01]  /*02a0*/  CS2R R92, SRZ ;  /* 0x00000000005c7805 */ /* 0x000fe2000001ff00 */
[----:B------:R-:W-:Y:S01]  /*02b0*/  IMNMX R5, R2, 0x8, PT ;  /* 0x0000000802057817 */ /* 0x000fe20003800200 */
[----:B------:R-:W-:Y:S01]  /*02c0*/  CS2R R94, SRZ ;  /* 0x00000000005e7805 */ /* 0x000fe2000001ff00 */
[----:B------:R-:W-:Y:S01]  /*02d0*/  CS2R R96, SRZ ;  /* 0x0000000000607805 */ /* 0x000fe2000001ff00 */
[----:B------:R-:W-:Y:S01]  /*02e0*/  CS2R R98, SRZ ;  /* 0x0000000000627805 */ /* 0x000fe2000001ff00 */
[-C--:B------:R-:W-:Y:S01]  /*02f0*/  IABS R9, R5.reuse ;  /* 0x0000000500097213 */ /* 0x080fe20000000000 */
[----:B------:R-:W-:Y:S01]  /*0300*/  CS2R R100, SRZ ;  /* 0x0000000000647805 */ /* 0x000fe2000001ff00 */
[----:B------:R-:W-:Y:S01]  /*0310*/  IABS R0, R5 ;  /* 0x0000000500007213 */ /* 0x000fe20000000000 */
[----:B------:R-:W-:Y:S01]  /*0320*/  CS2R R102, SRZ ;  /* 0x0000000000667805 */ /* 0x000fe2000001ff00 */
[----:B------:R-:W1:Y:S01]  /*0330*/  I2F.RP R6, R9 ;  /* 0x0000000900067306 */ /* 0x000e620000209400 */
        /* <DEDUP_REMOVED lines=15> */
[----:B-1----:R-:W1:Y:S01]  /*0430*/  MUFU.RCP R6, R6 ;  /* 0x0000000600067308 */ /* 0x002e620000001000 */
        /* <DEDUP_REMOVED lines=15> */
[----:B-1----:R-:W-:Y:S01]  /*0530*/  IADD3 R2, R6, 0xffffffe, RZ ;  /* 0x0ffffffe06027810 */ /* 0x002fe20007ffe0ff */
[----:B------:R-:W-:Y:S01]  /*0540*/  CS2R R164, SRZ ;  /* 0x0000000000a47805 */ /* 0x000fe2000001ff00 */
[----:B------:R-:W-:Y:S01]  /*0550*/  IABS R6, R7 ;  /* 0x0000000700067213 */ /* 0x000fe20000000000 */
[----:B------:R-:W-:Y:S01]  /*0560*/  CS2R R166, SRZ ;  /* 0x0000000000a67805 */ /* 0x000fe2000001ff00 */
[----:B------:R1:W2:Y:S01]  /*0570*/  F2I.FTZ.U32.TRUNC.NTZ R3, R2 ;  /* 0x0000000200037305 */ /* 0x0002a2000021f000 */
[----:B------:R-:W-:Y:S01]  /*0580*/  CS2R R168, SRZ ;  /* 0x0000000000a87805 */ /* 0x000fe2000001ff00 */
[----:B------:R-:W-:Y:S01]  /*0590*/  CS2R R170, SRZ ;  /* 0x0000000000aa7805 */ /* 0x000fe2000001ff00 */
[----:B------:R-:W-:Y:S01]  /*05a0*/  UMOV UR4, 0xffffffff ;  /* 0xffffffff00047882 */ /* 0x000fe20000000000 */
[----:B-1----:R-:W-:-:S02]  /*05b0*/  IMAD.MOV.U32 R2, RZ, RZ, RZ ;  /* 0x000000ffff027224 */ /* 0x002fc400078e00ff */
[----:B--2---:R-:W-:-:S04]  /*05c0*/  IMAD.MOV R10, RZ, RZ, -R3 ;  /* 0x000000ffff0a7224 */ /* 0x004fc800078e0a03 */
[----:B------:R-:W-:Y:S01]  /*05d0*/  IMAD R11, R10, R9, RZ ;  /* 0x000000090a0b7224 */ /* 0x000fe200078e02ff */
[----:B------:R-:W-:Y:S02]  /*05e0*/  IABS R10, R8 ;  /* 0x00000008000a7213 */ /* 0x000fe40000000000 */
[----:B------:R-:W-:Y:S01]  /*05f0*/  LOP3.LUT R8, R8, R5, RZ, 0x3c, !PT ;  /* 0x0000000508087212 */ /* 0x000fe200078e3cff */
[----:B------:R-:W-:-:S03]  /*0600*/  IMAD.HI.U32 R3, R3, R11, R2 ;  /* 0x0000000b03037227 */ /* 0x000fc600078e0002 */
[----:B------:R-:W-:Y:S01]  /*0610*/  ISETP.GE.AND P4, PT, R8, RZ, PT ;  /* 0x000000ff0800720c */ /* 0x000fe20003f86270 */
[----:B------:R-:W-:Y:S02]  /*0620*/  IMAD.MOV R11, RZ, RZ, -R0 ;  /* 0x000000ffff0b7224 */ /* 0x000fe400078e0a00 */
[----:B------:R-:W-:-:S04]  /*0630*/  IMAD.HI.U32 R0, R3, R6, RZ ;  /* 0x0000000603007227 */ /* 0x000fc800078e00ff */
[----:B------:R-:W-:-:S04]  /*0640*/  IMAD.HI.U32 R2, R3, R10, RZ ;  /* 0x0000000a03027227 */ /* 0x000fc800078e00ff */
[-C--:B------:R-:W-:Y:S01]  /*0650*/  IMAD R0, R0, R11.reuse, R6 ;  /* 0x0000000b00007224 */ /* 0x080fe200078e0206 */
[----:B------:R-:W-:Y:S01]  /*0660*/  SHF.R.U32.HI R6, RZ, 0x1, R204 ;  /* 0x00000001ff067819 */ /* 0x000fe200000116cc */
[----:B------:R-:W-:-:S03]  /*0670*/  IMAD R3, R2, R11, R10 ;  /* 0x0000000b02037224 */ /* 0x000fc600078e020a */
[C---:B------:R-:W-:Y:S02]  /*0680*/  ISETP.GT.U32.AND P0, PT, R9.reuse, R0, PT ;  /* 0x000000000900720c */ /* 0x040fe40003f04070 */
[----:B------:R-:W-:Y:S02]  /*0690*/  ISETP.GT.U32.AND P3, PT, R9, R3, PT ;  /* 0x000000030900720c */ /* 0x000fe40003f64070 */
[----:B------:R-:W-:-:S09]  /*06a0*/  LOP3.LUT R10, R6, 0x8, RZ, 0xc0, !PT ;  /* 0x00000008060a7812 */ /* 0x000fd200078ec0ff */
[--C-:B------:R-:W-:Y:S02]  /*06b0*/  @!P0 IMAD.IADD R0, R0, 0x1, -R9.reuse ;  /* 0x0000000100008824 */ /* 0x100fe400078e0a09 */
[----:B------:R-:W-:Y:S01]  /*06c0*/  @!P3 IMAD.IADD R3, R3, 0x1, -R9 ;  /* 0x000000010303b824 */ /* 0x000fe200078e0a09 */
[----:B------:R-:W-:Y:S02]  /*06d0*/  @!P3 IADD3 R2, R2, 0x1, RZ ;  /* 0x000000010202b810 */ /* 0x000fe40007ffe0ff */
[----:B------:R-:W-:Y:S02]  /*06e0*/  ISETP.GT.U32.AND P1, PT, R9, R0, PT ;  /* 0x000000000900720c */ /* 0x000fe40003f24070 */
[----:B------:R-:W-:Y:S01]  /*06f0*/  ISETP.GE.U32.AND P0, PT, R3, R9, PT ;  /* 0x000000090300720c */ /* 0x000fe20003f06070 */
[----:B------:R-:W-:-:S05]  /*0700*/  IMAD.SHL.U32 R3, R204, 0x4, RZ ;  /* 0x00000004cc037824 */ /* 0x000fca00078e00ff */
[----:B------:R-:W-:Y:S02]  /*0710*/  LOP3.LUT R6, R3, 0x8, RZ, 0xc0, !PT ;  /* 0x0000000803067812 */ /* 0x000fe400078ec0ff */
[C-C-:B------:R-:W-:Y:S02]  /*0720*/  LOP3.LUT R7, R10.reuse, 0x10, R3.reuse, 0xf8, !PT ;  /* 0x000000100a077812 */ /* 0x140fe400078ef803 */
[----:B------:R-:W-:Y:S01]  /*0730*/  LOP3.LUT R10, R10, 0x18, R3, 0x78, !PT ;  /* 0x000000180a0a7812 */ /* 0x000fe200078e7803 */
[----:B------:R-:W-:Y:S01]  /*0740*/  @!P1 IMAD.IADD R0, R0, 0x1, -R9 ;  /* 0x0000000100009824 */ /* 0x000fe200078e0a09 */
[----:B------:R-:W-:Y:S02]  /*0750*/  LOP3.LUT R14, R7, 0x10, R6, 0x1e, !PT ;  /* 0x00000010070e7812 */ /* 0x000fe400078e1e06 */
[----:B------:R-:W-:Y:S01]  /*0760*/  @P0 IADD3 R2, R2, 0x1, RZ ;  /* 0x0000000102020810 */ /* 0x000fe20007ffe0ff */
[----:B------:R-:W-:Y:S01]  /*0770*/  @!P2 IMAD.MOV R0, RZ, RZ, -R0 ;  /* 0x000000ffff00a224 */ /* 0x000fe200078e0a00 */
[----:B------:R-:W-:-:S02]  /*0780*/  ISETP.NE.AND P0, PT, R5, RZ, PT ;  /* 0x000000ff0500720c */ /* 0x000fc40003f05270 */
[----:B------:R-:W-:Y:S01]  /*0790*/  LOP3.LUT R5, RZ, R5, RZ, 0x33, !PT ;  /* 0x00000005ff057212 */ /* 0x000fe200078e33ff */
[----:B------:R-:W-:Y:S01]  /*07a0*/  @!P4 IMAD.MOV R2, RZ, RZ, -R2 ;  /* 0x000000ffff02c224 */ /* 0x000fe200078e0a02 */
[----:B------:R-:W-:Y:S02]  /*07b0*/  LOP3.LUT R9, R219, 0x10, RZ, 0xc0, !PT ;  /* 0x00000010db097812 */ /* 0x000fe400078ec0ff */
[C---:B------:R-:W-:Y:S02]  /*07c0*/  SEL R7, R5.reuse, R0, !P0 ;  /* 0x0000000005077207 */ /* 0x040fe40004000000 */
[----:B------:R-:W-:Y:S02]  /*07d0*/  SEL R2, R5, R2, !P0 ;  /* 0x0000000205027207 */ /* 0x000fe40004000000 */
[----:B------:R-:W-:Y:S01]  /*07e0*/  LOP3.LUT R9, R9, 0xf, R204, 0xf8, !PT ;  /* 0x0000000f09097812 */ /* 0x000fe200078ef8cc */
[----:B------:R-:W-:Y:S01]  /*07f0*/  IMAD R7, R4, 0x8, R7 ;  /* 0x0000000804077824 */ /* 0x000fe200078e0207 */
[----:B------:R-:W-:Y:S01]  /*0800*/  SHF.R.S32.HI R0, RZ, 0x18, R2 ;  /* 0x00000018ff007819 */ /* 0x000fe20000011402 */
[----:B------:R-:W-:Y:S01]  /*0810*/  IMAD.SHL.U32 R197, R2, 0x80, RZ ;  /* 0x0000008002c57824 */ /* 0x000fe200078e00ff */
[----:B------:R-:W-:Y:S01]  /*0820*/  LOP3.LUT R6, R204, 0x8, RZ, 0xc0, !PT ;  /* 0x00000008cc067812 */ /* 0x000fe200078ec0ff */
[----:B------:R-:W-:Y:S01]  /*0830*/  IMAD.SHL.U32 R198, R7, 0x80, RZ ;  /* 0x0000008007c67824 */ /* 0x000fe200078e00ff */
[----:B------:R-:W-:Y:S01]  /*0840*/  SHF.R.S32.HI R5, RZ, 0x18, R7 ;  /* 0x00000018ff057819 */ /* 0x000fe20000011407 */
[----:B------:R-:W-:Y:S01]  /*0850*/  IMAD.SHL.U32 R9, R9, 0x20, RZ ;  /* 0x0000002009097824 */ /* 0x000fe200078e00ff */
[----:B------:R-:W-:-:S02]  /*0860*/  SGXT R7, R0, 0x1 ;  /* 0x000000010007781a */ /* 0x000fc40000000200 */
[----:B------:R-:W-:Y:S02]  /*0870*/  LOP3.LUT R2, R197, R12, RZ, 0xfc, !PT ;  /* 0x0000000cc5027212 */ /* 0x000fe400078efcff */
[----:B------:R-:W-:Y:S02]  /*0880*/  SGXT R5, R5, 0x1 ;  /* 0x000000010505781a */ /* 0x000fe40000000200 */
[----:B------:R-:W-:Y:S02]  /*0890*/  LOP3.LUT R0, R198, 0x40, R12, 0xfe, !PT ;  /* 0x00000040c6007812 */ /* 0x000fe400078efe0c */
[----:B------:R-:W-:Y:S02]  /*08a0*/  LOP3.LUT R11, R6, 0x10, R219, 0xf8, !PT ;  /* 0x00000010060b7812 */ /* 0x000fe400078ef8db */
[----:B------:R-:W-:Y:S02]  /*08b0*/  LEA.HI R7, R7, R2, RZ, 0xc ;  /* 0x0000000207077211 */ /* 0x000fe400078f60ff */
[----:B------:R-:W-:-:S02]  /*08c0*/  LEA.HI R6, R5, R0, RZ, 0x9 ;  /* 0x0000000005067211 */ /* 0x000fc400078f48ff */
[-C--:B------:R-:W-:Y:S02]  /*08d0*/  LOP3.LUT R216, R10, R9.reuse, RZ, 0xfc, !PT ;  /* 0x000000090ad87212 */ /* 0x080fe400078efcff */
[----:B------:R-:W-:Y:S02]  /*08e0*/  LOP3.LUT R215, R14, R9, RZ, 0xfc, !PT ;  /* 0x000000090ed77212 */ /* 0x000fe400078efcff */
[----:B------:R-:W-:Y:S02]  /*08f0*/  LOP3.LUT R4, R198, 0x60, R12, 0xfe, !PT ;  /* 0x00000060c6047812 */ /* 0x000fe400078efe0c */
[----:B------:R-:W-:Y:S02]  /*0900*/  LOP3.LUT R9, R7, 0xff000, RZ, 0xc0, !PT ;  /* 0x000ff00007097812 */ /* 0x000fe400078ec0ff */
[----:B------:R-:W-:Y:S02]  /*0910*/  LOP3.LUT R7, R6, 0xffe00, RZ, 0xc0, !PT ;  /* 0x000ffe0006077812 */ /* 0x000fe400078ec0ff */
[----:B------:R-:W-:Y:S01]  /*0920*/  LEA.HI R8, R5, R4, RZ, 0x9 ;  /* 0x0000000405087211 */ /* 0x000fe200078f48ff */
[----:B------:R-:W-:Y:S01]  /*0930*/  IMAD.IADD R9, R2, 0x1, -R9 ;  /* 0x0000000102097824 */ /* 0x000fe200078e0a09 */
[----:B------:R-:W-:Y:S01]  /*0940*/  LOP3.LUT R11, R11, 0x7, R204, 0xf8, !PT ;  /* 0x000000070b0b7812 */ /* 0x000fe200078ef8cc */
[----:B------:R-:W-:Y:S01]  /*0950*/  IMAD.IADD R6, R0, 0x1, -R7 ;  /* 0x0000000100067824 */ /* 0x000fe200078e0a07 */
[----:B------:R-:W-:Y:S01]  /*0960*/  LOP3.LUT R7, R8, 0xffe00, RZ, 0xc0, !PT ;  /* 0x000ffe0008077812 */ /* 0x000fe200078ec0ff */
[----:B------:R-:W-:Y:S01]  /*0970*/  IMAD.SHL.U32 R28, R9, 0x1000, RZ ;  /* 0x00001000091c7824 */ /* 0x000fe200078e00ff */
[C---:B------:R-:W-:Y:S01]  /*0980*/  LOP3.LUT R0, R198.reuse, R12, RZ, 0xfc, !PT ;  /* 0x0000000cc6007212 */ /* 0x040fe200078efcff */
[----:B------:R-:W-:Y:S01]  /*0990*/  IMAD.SHL.U32 R11, R11, 0x20, RZ ;  /* 0x000000200b0b7824 */ /* 0x000fe200078e00ff */
[----:B------:R-:W-:Y:S01]  /*09a0*/  LOP3.LUT R2, R198, 0x20, R12, 0xfe, !PT ;  /* 0x00000020c6027812 */ /* 0x000fe200078efe0c */
[----:B------:R-:W-:Y:S01]  /*09b0*/  IMAD.IADD R8, R4, 0x1, -R7 ;  /* 0x0000000104087824 */ /* 0x000fe200078e0a07 */
[C---:B------:R-:W-:Y:S01]  /*09c0*/  LEA.HI R4, R5.reuse, R0, RZ, 0x9 ;  /* 0x0000000005047211 */ /* 0x040fe200078f48ff */
[----:B------:R-:W-:Y:S01]  /*09d0*/  IMAD.SHL.U32 R24, R6, 0x1000, RZ ;  /* 0x0000100006187824 */ /* 0x000fe200078e00ff */
[----:B------:R-:W-:Y:S01]  /*09e0*/  LEA.HI R5, R5, R2, RZ, 0x9 ;  /* 0x0000000205057211 */ /* 0x000fe200078f48ff */
[----:B------:R-:W-:Y:S01]  /*09f0*/  IMAD.SHL.U32 R26, R8, 0x1000, RZ ;  /* 0x00001000081a7824 */ /* 0x000fe200078e00ff */
[----:B------:R-:W-:-:S02]  /*0a00*/  IADD3 R213, R11, 0x400, RZ ;  /* 0x000004000bd57810 */ /* 0x000fc40007ffe0ff */
[C---:B------:R-:W-:Y:S02]  /*0a10*/  IADD3 R211, R11.reuse, 0x800, RZ ;  /* 0x000008000bd37810 */ /* 0x040fe40007ffe0ff */
[----:B------:R-:W-:Y:S02]  /*0a20*/  IADD3 R11, R11, 0xc00, RZ ;  /* 0x00000c000b0b7810 */ /* 0x000fe40007ffe0ff */
[----:B------:R-:W-:Y:S02]  /*0a30*/  LOP3.LUT R9, R5, 0xffe00, RZ, 0xc0, !PT ;  /* 0x000ffe0005097812 */ /* 0x000fe400078ec0ff */
[-C--:B------:R-:W-:Y:S02]  /*0a40*/  LOP3.LUT R214, R213, R10.reuse, RZ, 0xfc, !PT ;  /* 0x0000000ad5d67212 */ /* 0x080fe400078efcff */
[----:B------:R-:W-:Y:S01]  /*0a50*/  LOP3.LUT R212, R211, R10, RZ, 0xfc, !PT ;  /* 0x0000000ad3d47212 */ /* 0x000fe200078efcff */
[----:B------:R-:W-:Y:S01]  /*0a60*/  IMAD.IADD R9, R2, 0x1, -R9 ;  /* 0x0000000102097824 */ /* 0x000fe200078e0a09 */
[----:B------:R-:W-:-:S02]  /*0a70*/  LOP3.LUT R213, R14, R213, RZ, 0xfc, !PT ;  /* 0x000000d50ed57212 */ /* 0x000fc400078efcff */
[C---:B------:R-:W-:Y:S01]  /*0a80*/  LOP3.LUT R211, R14.reuse, R211, RZ, 0xfc, !PT ;  /* 0x000000d30ed37212 */ /* 0x040fe200078efcff */
[----:B------:R-:W-:Y:S01]  /*0a90*/  IMAD.SHL.U32 R22, R9, 0x1000, RZ ;  /* 0x0000100009167824 */ /* 0x000fe200078e00ff */
[----:B------:R-:W-:Y:S01]  /*0aa0*/  LOP3.LUT R209, R14, R11, RZ, 0xfc, !PT ;  /* 0x0000000b0ed17212 */ /* 0x000fe200078efcff */
[----:B------:R-:W-:Y:S01]  /*0ab0*/  IMAD.WIDE R8, R24, 0x2, RZ ;  /* 0x0000000218087825 */ /* 0x000fe200078e02ff */
[----:B------:R-:W-:Y:S02]  /*0ac0*/  LOP3.LUT R7, R4, 0xffe00, RZ, 0xc0, !PT ;  /* 0x000ffe0004077812 */ /* 0x000fe400078ec0ff */
[----:B------:R-:W-:Y:S01]  /*0ad0*/  LOP3.LUT R14, R204, 0x3, RZ, 0xc0, !PT ;  /* 0x00000003cc0e7812 */ /* 0x000fe200078ec0ff */
[----:B------:R-:W-:Y:S01]  /*0ae0*/  IMAD.WIDE R4, R28, 0x2, RZ ;  /* 0x000000021c047825 */ /* 0x000fe200078e02ff */
[C-C-:B------:R-:W-:Y:S02]  /*0af0*/  LOP3.LUT R13, R197.reuse, 0x20, R12.reuse, 0xfe, !PT ;  /* 0x00000020c50d7812 */ /* 0x140fe400078efe0c */
[----:B------:R-:W-:Y:S01]  /*0b00*/  LOP3.LUT R16, R197, 0x60, R12, 0xfe, !PT ;  /* 0x00000060c5107812 */ /* 0x000fe200078efe0c */
[----:B------:R-:W-:Y:S01]  /*0b10*/  IMAD.IADD R0, R0, 0x1, -R7 ;  /* 0x0000000100007824 */ /* 0x000fe200078e0a07 */
[----:B------:R-:W-:Y:S01]  /*0b20*/  PRMT R17, R13, 0x9910, RZ ;  /* 0x000099100d117816 */ /* 0x000fe200000000ff */
[----:B------:R-:W-:Y:S01]  /*0b30*/  IMAD.WIDE.U32 R14, R14, 0x10, RZ ;  /* 0x000000100e0e7825 */ /* 0x000fe200078e00ff */
[----:B------:R-:W-:-:S02]  /*0b40*/  LOP3.LUT R210, R11, R10, RZ, 0xfc, !PT ;  /* 0x0000000a0bd27212 */ /* 0x000fc400078efcff */
[----:B------:R-:W-:Y:S01]  /*0b50*/  PRMT R23, R16, 0x9910, RZ ;  /* 0x0000991010177816 */ /* 0x000fe200000000ff */
[----:B------:R-:W-:Y:S01]  /*0b60*/  IMAD.WIDE R6, R26, 0x2, RZ ;  /* 0x000000021a067825 */ /* 0x000fe200078e02ff */
[C---:B------:R-:W-:Y:S02]  /*0b70*/  LOP3.LUT R189, R15.reuse, R5, RZ, 0xfc, !PT ;  /* 0x000000050fbd7212 */ /* 0x040fe400078efcff */
[----:B------:R-:W-:Y:S01]  /*0b80*/  LOP3.LUT R181, R15, R9, RZ, 0xfc, !PT ;  /* 0x000000090fb57212 */ /* 0x000fe200078efcff */
[----:B------:R-:W-:Y:S01]  /*0b90*/  IMAD.SHL.U32 R18, R0, 0x1000, RZ ;  /* 0x0000100000127824 */ /* 0x000fe200078e00ff */
[----:B------:R-:W-:Y:S01]  /*0ba0*/  LOP3.LUT R2, R14, R6, RZ, 0xfc, !PT ;  /* 0x000000060e027212 */ /* 0x000fe200078efcff */
[----:B------:R-:W-:Y:S01]  /*0bb0*/  IMAD.WIDE R10, R22, 0x2, RZ ;  /* 0x00000002160a7825 */ /* 0x000fe200078e02ff */
[----:B------:R-:W-:Y:S02]  /*0bc0*/  LOP3.LUT R6, R14, R8, RZ, 0xfc, !PT ;  /* 0x000000080e067212 */ /* 0x000fe400078efcff */
[----:B------:R-:W-:Y:S01]  /*0bd0*/  LOP3.LUT R5, R217, 0x18, R204, 0x48, !PT ;  /* 0x00000018d9057812 */ /* 0x000fe200078e48cc */
[C---:B------:R-:W-:Y:S01]  /*0be0*/  IMAD.WIDE R8, R18.reuse, 0x2, RZ ;  /* 0x0000000212087825 */ /* 0x040fe200078e02ff */
[----:B------:R-:W-:-:S02]  /*0bf0*/  LOP3.LUT R30, R18, 0x18, R217, 0xf8, !PT ;  /* 0x00000018121e7812 */ /* 0x000fc400078ef8d9 */
[C---:B------:R-:W-:Y:S01]  /*0c00*/  LOP3.LUT R183, R15.reuse, R7, RZ, 0xfc, !PT ;  /* 0x000000070fb77212 */ /* 0x040fe200078efcff */
[----:B------:R-:W-:Y:S01]  /*0c10*/  IMAD R218, R12, 0x20, R5 ;  /* 0x000000200cda7824 */ /* 0x000fe200078e0205 */
[----:B------:R-:W-:Y:S02]  /*0c20*/  LOP3.LUT R5, R15, R9, RZ, 0xfc, !PT ;  /* 0x000000090f057212 */ /* 0x000fe400078efcff */
[----:B------:R-:W-:Y:S01]  /*0c30*/  LOP3.LUT R9, R197, 0x40, R12, 0xfe, !PT ;  /* 0x00000040c5097812 */ /* 0x000fe200078efe0c */
[----:B------:R-:W-:Y:S01]  /*0c40*/  IMAD.SHL.U32 R218, R218, 0x2, RZ ;  /* 0x00000002dada7824 */ /* 0x000fe200078e00ff */
[----:B------:R-:W-:Y:S02]  /*0c50*/  SHF.R.S32.HI R12, RZ, 0xf, R17 ;  /* 0x0000000fff0c7819 */ /* 0x000fe40000011411 */
[----:B------:R-:W-:Y:S02]  /*0c60*/  PRMT R21, R9, 0x9910, RZ ;  /* 0x0000991009157816 */ /* 0x000fe400000000ff */
[----:B------:R-:W-:-:S02]  /*0c70*/  LOP3.LUT R12, R12, 0xffff, RZ, 0xc0, !PT ;  /* 0x0000ffff0c0c7812 */ /* 0x000fc400078ec0ff */
[----:B------:R-:W-:Y:S01]  /*0c80*/  LOP3.LUT R7, R14, R10, RZ, 0xfc, !PT ;  /* 0x0000000a0e077212 */ /* 0x000fe200078efcff */
[----:B------:R-:W-:Y:S01]  /*0c90*/  IMAD.MOV.U32 R17, RZ, RZ, R21 ;  /* 0x000000ffff117224 */ /* 0x000fe200078e0015 */
[----:B------:R-:W-:Y:S01]  /*0ca0*/  LOP3.LUT R0, R15, R11, RZ, 0xfc, !PT ;  /* 0x0000000b0f007212 */ /* 0x000fe200078efcff */
[----:B------:R-:W-:Y:S01]  /*0cb0*/  IMAD.WIDE R10, R30, R199, c[0x0][0x160] ;  /* 0x000058001e0a7625 */ /* 0x000fe200078e02c7 */
[----:B------:R-:W-:Y:S02]  /*0cc0*/  SHF.R.S32.HI R19, RZ, 0x1f, R18 ;  /* 0x0000001fff137819 */ /* 0x000fe40000011412 */
[----:B------:R-:W-:Y:S01]  /*0cd0*/  LEA.HI R12, R12, R13, RZ, 0x1c ;  /* 0x0000000d0c0c7211 */ /* 0x000fe200078fe0ff */
[----:B------:R-:W-:Y:S01]  /*0ce0*/  IMAD.MOV.U32 R18, RZ, RZ, R23 ;  /* 0x000000ffff127224 */ /* 0x000fe200078e0017 */
[----:B------:R1:W-:Y:S01]  /*0cf0*/  LDGSTS.E.BYPASS.128 [R218], [R10.64] ;  /* 0x000000000ada7fae */ /* 0x0003e2000b901c46 */
[----:B------:R-:W-:Y:S02]  /*0d00*/  LEA R20, P0, R30, c[0x0][0x160], 0x1 ;  /* 0x000058001e147a11 */ /* 0x000fe400078008ff */
[----:B------:R-:W-:-:S02]  /*0d10*/  LOP3.LUT R12, R12, 0xf000, RZ, 0xc0, !PT ;  /* 0x0000f0000c0c7812 */ /* 0x000fc400078ec0ff */
[----:B------:R-:W-:Y:S02]  /*0d20*/  LEA.HI.X R21, R30, c[0x0][0x164], R19, 0x1, P0 ;  /* 0x000059001e157a11 */ /* 0x000fe400000f0c13 */
[----:B------:R-:W-:Y:S01]  /*0d30*/  SHF.R.S32.HI R19, RZ, 0x1f, R22 ;  /* 0x0000001fff137819 */ /* 0x000fe20000011416 */
[----:B------:R-:W-:Y:S01]  /*0d40*/  IMAD.MOV R12, RZ, RZ, -R12 ;  /* 0x000000ffff0c7224 */ /* 0x000fe200078e0a0c */
[----:B------:R-:W-:Y:S02]  /*0d50*/  SHF.R.S32.HI R27, RZ, 0x1f, R26 ;  /* 0x0000001fff1b7819 */ /* 0x000fe4000001141a */
[----:B------:R-:W-:Y:S02]  /*0d60*/  LOP3.LUT R4, R14, R4, RZ, 0xfc, !PT ;  /* 0x000000040e047212 */ /* 0x000fe400078efcff */
[----:B-1----:R-:W-:Y:S02]  /*0d70*/  SHF.R.S32.HI R11, RZ, 0xf, R18 ;  /* 0x0000000fff0b7819 */ /* 0x002fe40000011412 */
[----:B------:R-:W-:-:S02]  /*0d80*/  LOP3.LUT R18, R22, 0x18, R217, 0xf8, !PT ;  /* 0x0000001816127812 */ /* 0x000fc400078ef8d9 */
[----:B------:R-:W-:Y:S02]  /*0d90*/  SHF.R.S32.HI R10, RZ, 0xf, R17 ;  /* 0x0000000fff0a7819 */ /* 0x000fe40000011411 */
[----:B------:R-:W-:Y:S02]  /*0da0*/  LEA R22, P0, R18, c[0x0][0x160], 0x1 ;  /* 0x0000580012167a11 */ /* 0x000fe400078008ff */
[----:B------:R-:W-:Y:S02]  /*0db0*/  LOP3.LUT R32, R10, 0xffff, RZ, 0xc0, !PT ;  /* 0x0000ffff0a207812 */ /* 0x000fe400078ec0ff */
[----:B------:R-:W-:Y:S01]  /*0dc0*/  LOP3.LUT R17, R11, 0xffff, RZ, 0xc0, !PT ;  /* 0x0000ffff0b117812 */ /* 0x000fe200078ec0ff */
[C---:B------:R-:W-:Y:S01]  /*0dd0*/  IMAD.WIDE R10, R18.reuse, R199, c[0x0][0x160] ;  /* 0x00005800120a7625 */ /* 0x040fe200078e02c7 */
[----:B------:R-:W-:Y:S02]  /*0de0*/  LEA.HI.X R23, R18, c[0x0][0x164], R19, 0x1, P0 ;  /* 0x0000590012177a11 */ /* 0x000fe400000f0c13 */
[----:B------:R-:W-:-:S02]  /*0df0*/  PRMT R30, R12, 0x7710, RZ ;  /* 0x000077100c1e7816 */ /* 0x000fc400000000ff */
[----:B------:R-:W-:Y:S01]  /*0e00*/  LEA.HI R12, R32, R9, RZ, 0x1c ;  /* 0x00000009200c7211 */ /* 0x000fe200078fe0ff */
[----:B------:R1:W-:Y:S01]  /*0e10*/  LDGSTS.E.BYPASS.128 [R218+0x800], [R10.64] ;  /* 0x008000000ada7fae */ /* 0x0003e2000b901c46 */
[----:B------:R-:W-:Y:S01]  /*0e20*/  LEA.HI R18, R17, R16, RZ, 0x1c ;  /* 0x0000001011127211 */ /* 0x000fe200078fe0ff */
[----:B------:R-:W-:Y:S01]  /*0e30*/  IMAD.IADD R17, R13, 0x1, R30 ;  /* 0x000000010d117824 */ /* 0x000fe200078e021e */
[----:B------:R-:W-:Y:S02]  /*0e40*/  LOP3.LUT R12, R12, 0xf000, RZ, 0xc0, !PT ;  /* 0x0000f0000c0c7812 */ /* 0x000fe400078ec0ff */
[----:B------:R-:W-:Y:S02]  /*0e50*/  LOP3.LUT R18, R18, 0xf000, RZ, 0xc0, !PT ;  /* 0x0000f00012127812 */ /* 0x000fe400078ec0ff */
[----:B------:R-:W-:Y:S01]  /*0e60*/  LOP3.LUT R30, R24, 0x18, R217, 0xf8, !PT ;  /* 0x00000018181e7812 */ /* 0x000fe200078ef8d9 */
[----:B------:R-:W-:Y:S01]  /*0e70*/  IMAD.MOV R12, RZ, RZ, -R12 ;  /* 0x000000ffff0c7224 */ /* 0x000fe200078e0a0c */
[----:B------:R-:W-:Y:S01]  /*0e80*/  SHF.R.S32.HI R13, RZ, 0x1f, R24 ;  /* 0x0000001fff0d7819 */ /* 0x000fe20000011418 */
[----:B------:R-:W-:Y:S01]  /*0e90*/  IMAD.MOV R19, RZ, RZ, -R18 ;  /* 0x000000ffff137224 */ /* 0x000fe200078e0a12 */
[C---:B------:R-:W-:Y:S01]  /*0ea0*/  LEA R24, P0, R30.reuse, c[0x0][0x160], 0x1 ;  /* 0x000058001e187a11 */ /* 0x040fe200078008ff */
[----:B-1----:R-:W-:Y:S01]  /*0eb0*/  IMAD.WIDE R10, R30, R199, c[0x0][0x160] ;  /* 0x000058001e0a7625 */ /* 0x002fe200078e02c7 */
[----:B------:R-:W-:-:S02]  /*0ec0*/  PRMT R18, R12, 0x7710, RZ ;  /* 0x000077100c127816 */ /* 0x000fc400000000ff */
[----:B------:R-:W-:Y:S02]  /*0ed0*/  PRMT R19, R19, 0x7710, RZ ;  /* 0x0000771013137816 */ /* 0x000fe400000000ff */
[----:B------:R-:W-:Y:S01]  /*0ee0*/  LOP3.LUT R32, R26, 0x18, R217, 0xf8, !PT ;  /* 0x000000181a207812 */ /* 0x000fe200078ef8d9 */
[----:B------:R-:W-:Y:S01]  /*0ef0*/  IMAD.IADD R9, R9, 0x1, R18 ;  /* 0x0000000109097824 */ /* 0x000fe200078e0212 */
[----:B------:R-:W-:Y:S01]  /*0f00*/  LEA.HI.X R25, R30, c[0x0][0x164], R13, 0x1, P0 ;  /* 0x000059001e197a11 */ /* 0x000fe200000f0c0d */
[----:B------:R-:W-:Y:S01]  /*0f10*/  IMAD.IADD R16, R16, 0x1, R19 ;  /* 0x0000000110107824 */ /* 0x000fe200078e0213 */
[C---:B------:R-:W-:Y:S01]  /*0f20*/  LEA R26, P1, R32.reuse, c[0x0][0x160], 0x1 ;  /* 0x00005800201a7a11 */ /* 0x040fe200078208ff */
[----:B------:R-:W-:Y:S01]  /*0f30*/  IMAD.WIDE R12, R32, R199, c[0x0][0x160] ;  /* 0x00005800200c7625 */ /* 0x000fe200078e02c7 */
[----:B------:R-:W-:Y:S01]  /*0f40*/  LOP3.LUT R18, R28, 0x18, R217, 0xf8, !PT ;  /* 0x000000181c127812 */ /* 0x000fe200078ef8d9 */
[----:B------:R1:W-:Y:S01]  /*0f50*/  LDGSTS.E.BYPASS.128 [R218+0x1000], [R10.64] ;  /* 0x010000000ada7fae */ /* 0x0003e2000b901c46 */
[----:B------:R-:W-:-:S02]  /*0f60*/  PRMT R30, R17, 0x9910, RZ ;  /* 0x00009910111e7816 */ /* 0x000fc400000000ff */
[----:B------:R-:W-:Y:S01]  /*0f70*/  SHF.R.S32.HI R19, RZ, 0x1f, R28 ;  /* 0x0000001fff137819 */ /* 0x000fe2000001141c */
[----:B------:R2:W-:Y:S01]  /*0f80*/  LDGSTS.E.BYPASS.128 [R218+0x1800], [R12.64] ;  /* 0x018000000cda7fae */ /* 0x0005e2000b901c46 */
[----:B------:R-:W-:Y:S01]  /*0f90*/  LEA.HI.X R27, R32, c[0x0][0x164], R27, 0x1, P1 ;  /* 0x00005900201b7a11 */ /* 0x000fe200008f0c1b */
[----:B------:R-:W-:Y:S01]  /*0fa0*/  IMAD.SHL.U32 R30, R30, 0x1000, RZ ;  /* 0x000010001e1e7824 */ /* 0x000fe200078e00ff */
[----:B------:R-:W-:Y:S01]  /*0fb0*/  PRMT R34, R16, 0x9910, RZ ;  /* 0x0000991010227816 */ /* 0x000fe200000000ff */
[----:B------:R-:W0:Y:S01]  /*0fc0*/  LDGDEPBAR ;  /* 0x00000000000079af */ /* 0x000e220000000000 */
[C---:B------:R-:W-:Y:S02]  /*0fd0*/  LEA R28, P0, R18.reuse, c[0x0][0x168], 0x1 ;  /* 0x00005a00121c7a11 */ /* 0x040fe400078008ff */
[----:B------:R-:W-:Y:S01]  /*0fe0*/  PRMT R32, R9, 0x9910, RZ ;  /* 0x0000991009207816 */ /* 0x000fe200000000ff */
[C---:B-1----:R-:W-:Y:S01]  /*0ff0*/  IMAD.WIDE R10, R18.reuse, R199, c[0x0][0x168] ;  /* 0x00005a00120a7625 */ /* 0x042fe200078e02c7 */
[----:B------:R-:W-:-:S02]  /*1000*/  LEA.HI.X R29, R18, c[0x0][0x16c], R19, 0x1, P0 ;  /* 0x00005b00121d7a11 */ /* 0x000fc400000f0c13 */
[----:B------:R-:W-:Y:S01]  /*1010*/  LOP3.LUT R36, R30, 0x18, R217, 0xf8, !PT ;  /* 0x000000181e247812 */ /* 0x000fe200078ef8d9 */
[----:B------:R-:W-:Y:S01]  /*1020*/  IMAD.SHL.U32 R34, R34, 0x1000, RZ ;  /* 0x0000100022227824 */ /* 0x000fe200078e00ff */
[----:B------:R1:W-:Y:S01]  /*1030*/  LDGSTS.E.BYPASS.128 [R218+0x4000], [R10.64] ;  /* 0x040000000ada7fae */ /* 0x0003e2000b901c46 */
[----:B------:R-:W-:Y:S01]  /*1040*/  IMAD.WIDE R18, R30, 0x2, RZ ;  /* 0x000000021e127825 */ /* 0x000fe200078e02ff */
[----:B------:R-:W-:Y:S02]  /*1050*/  LOP3.LUT R8, R14, R8, RZ, 0xfc, !PT ;  /* 0x000000080e087212 */ /* 0x000fe400078efcff */
[----:B------:R-:W-:Y:S01]  /*1060*/  SHF.R.S32.HI R9, RZ, 0x1f, R30 ;  /* 0x0000001fff097819 */ /* 0x000fe2000001141e */
[----:B------:R-:W-:Y:S01]  /*1070*/  IMAD.SHL.U32 R32, R32, 0x1000, RZ ;  /* 0x0000100020207824 */ /* 0x000fe200078e00ff */
[----:B------:R-:W-:Y:S01]  /*1080*/  LOP3.LUT R191, R15, R19, RZ, 0xfc, !PT ;  /* 0x000000130fbf7212 */ /* 0x000fe200078efcff */
[----:B--2---:R-:W-:Y:S01]  /*1090*/  IMAD.WIDE R12, R34, 0x2, RZ ;  /* 0x00000002220c7825 */ /* 0x004fe200078e02ff */
[----:B------:R-:W-:-:S02]  /*10a0*/  LOP3.LUT R192, R14, R18, RZ, 0xfc, !PT ;  /* 0x000000120ec07212 */ /* 0x000fc400078efcff */
[C-C-:B------:R-:W-:Y:S01]  /*10b0*/  LOP3.LUT R38, R32.reuse, 0x18, R217.reuse, 0xf8, !PT ;  /* 0x0000001820267812 */ /* 0x140fe200078ef8d9 */
[----:B------:R-:W-:Y:S01]  /*10c0*/  IMAD.WIDE R16, R32, 0x2, RZ ;  /* 0x0000000220107825 */ /* 0x000fe200078e02ff */
[----:B------:R-:W-:Y:S02]  /*10d0*/  SHF.R.S32.HI R19, RZ, 0x1f, R32 ;  /* 0x0000001fff137819 */ /* 0x000fe40000011420 */
[----:B------:R-:W-:Y:S01]  /*10e0*/  LOP3.LUT R32, R34, 0x18, R217, 0xf8, !PT ;  /* 0x0000001822207812 */ /* 0x000fe200078ef8d9 */
[----:B-1----:R-:W-:Y:S01]  /*10f0*/  IMAD.WIDE R10, R38, R199, c[0x0][0x168] ;  /* 0x00005a00260a7625 */ /* 0x002fe200078e02c7 */
[----:B------:R-:W-:Y:S02]  /*1100*/  LOP3.LUT R196, R14, R12, RZ, 0xfc, !PT ;  /* 0x0000000c0ec47212 */ /* 0x000fe400078efcff */
[----:B------:R-:W-:Y:S01]  /*1110*/  LOP3.LUT R195, R15, R13, RZ, 0xfc, !PT ;  /* 0x0000000d0fc37212 */ /* 0x000fe200078efcff */
[----:B------:R-:W-:Y:S01]  /*1120*/  IMAD.WIDE R12, R36, R199, c[0x0][0x168] ;  /* 0x00005a00240c7625 */ /* 0x000fe200078e02c7 */
[----:B------:R-:W-:-:S02]  /*1130*/  LOP3.LUT R194, R14, R16, RZ, 0xfc, !PT ;  /* 0x000000100ec27212 */ /* 0x000fc400078efcff */
[----:B------:R-:W-:Y:S01]  /*1140*/  LOP3.LUT R193, R15, R17, RZ, 0xfc, !PT ;  /* 0x000000110fc17212 */ /* 0x000fe200078efcff */
[----:B------:R-:W-:Y:S01]  /*1150*/  IMAD.WIDE R14, R32, R199, c[0x0][0x168] ;  /* 0x00005a00200e7625 */ /* 0x000fe200078e02c7 */
[----:B------:R1:W-:Y:S01]  /*1160*/  LDGSTS.E.BYPASS.128 [R218+0x4800], [R12.64] ;  /* 0x048000000cda7fae */ /* 0x0003e2000b901c46 */
[----:B------:R-:W-:Y:S02]  /*1170*/  LEA R16, P0, R36, c[0x0][0x168], 0x1 ;  /* 0x00005a0024107a11 */ /* 0x000fe400078008ff */
[----:B------:R-:W-:Y:S01]  /*1180*/  LEA R18, P1, R38, c[0x0][0x168], 0x1 ;  /* 0x00005a0026127a11 */ /* 0x000fe200078208ff */
[----:B------:R1:W-:Y:S01]  /*1190*/  LDGSTS.E.BYPASS.128 [R218+0x5000], [R10.64] ;  /* 0x050000000ada7fae */ /* 0x0003e2000b901c46 */
[----:B------:R-:W-:Y:S02]  /*11a0*/  SHF.R.S32.HI R31, RZ, 0x1f, R34 ;  /* 0x0000001fff1f7819 */ /* 0x000fe40000011422 */
[----:B------:R-:W-:Y:S01]  /*11b0*/  LEA R30, P2, R32, c[0x0][0x168], 0x1 ;  /* 0x00005a00201e7a11 */ /* 0x000fe200078408ff */
[----:B------:R1:W-:Y:S01]  /*11c0*/  LDGSTS.E.BYPASS.128 [R218+0x5800], [R14.64] ;  /* 0x058000000eda7fae */ /* 0x0003e2000b901c46 */
[----:B------:R-:W-:-:S02]  /*11d0*/  LEA.HI.X R17, R36, c[0x0][0x16c], R9, 0x1, P0 ;  /* 0x00005b0024117a11 */ /* 0x000fc400000f0c09 */
[----:B------:R-:W-:Y:S01]  /*11e0*/  LEA.HI.X R19, R38, c[0x0][0x16c], R19, 0x1, P1 ;  /* 0x00005b0026137a11 */ /* 0x000fe200008f0c13 */
[----:B------:R-:W0:Y:S01]  /*11f0*/  LDGDEPBAR ;  /* 0x00000000000079af */ /* 0x000e220000000000 */
[----:B------:R-:W-:Y:S01]  /*1200*/  LEA.HI.X R31, R32, c[0x0][0x16c], R31, 0x1, P2 ;  /* 0x00005b00201f7a11 */ /* 0x000fe200010f0c1f */
[----:B------:R-:W-:Y:S02]  /*1210*/  CS2R R36, SRZ ;  /* 0x0000000000247805 */ /* 0x000fe4000001ff00 */
[----:B------:R-:W-:Y:S01]  /*1220*/  BAR.SYNC.DEFER_BLOCKING 0x0 ;  /* 0x0000000000007b1d */ /* 0x000fe20000010000 */
[----:B------:R-:W-:Y:S01]  /*1230*/  IADD3 R4, P4, R4, c[0x0][0x168], RZ ;  /* 0x00005a0004047a10 */ /* 0x000fe20007f9e0ff */
[----:B------:R-:W-:Y:S01]  /*1240*/  CS2R R38, SRZ ;  /* 0x0000000000267805 */ /* 0x000fe2000001ff00 */
[----:B------:R-:W-:Y:S02]  /*1250*/  IADD3 R188, P1, R2, c[0x0][0x160], RZ ;  /* 0x0000580002bc7a10 */ /* 0x000fe40007f3e0ff */
[----:B------:R-:W-:-:S02]  /*1260*/  IADD3 R190, P5, R4, 0x80, RZ ;  /* 0x0000008004be7810 */ /* 0x000fc40007fbe0ff */
[----:B------:R-:W-:Y:S02]  /*1270*/  IADD3 R6, P2, R6, c[0x0][0x160], RZ ;  /* 0x0000580006067a10 */ /* 0x000fe40007f5e0ff */
[----:B------:R-:W-:Y:S02]  /*1280*/  IADD3 R7, P3, R7, c[0x0][0x160], RZ ;  /* 0x0000580007077a10 */ /* 0x000fe40007f7e0ff */
[----:B------:R-:W-:Y:S02]  /*1290*/  LOP3.LUT R9, R219, 0x8, RZ, 0xc0, !PT ;  /* 0x00000008db097812 */ /* 0x000fe400078ec0ff */
[----:B------:R-:W-:Y:S02]  /*12a0*/  IADD3.X R189, RZ, c[0x0][0x16c], R189, P5, P4 ;  /* 0x00005b00ffbd7a10 */ /* 0x000fe40002fe84bd */
[----:B------:R-:W-:Y:S02]  /*12b0*/  IADD3 R188, P6, R188, 0x80, RZ ;  /* 0x00000080bcbc7810 */ /* 0x000fe40007fde0ff */
[----:B------:R-:W-:-:S02]  /*12c0*/  IADD3 R2, P0, R8, c[0x0][0x160], RZ ;  /* 0x0000580008027a10 */ /* 0x000fc40007f1e0ff */
[----:B------:R-:W-:Y:S02]  /*12d0*/  IADD3 R182, P4, R6, 0x80, RZ ;  /* 0x0000008006b67810 */ /* 0x000fe40007f9e0ff */
[----:B------:R-:W-:Y:S02]  /*12e0*/  IADD3 R180, P5, R7, 0x80, RZ ;  /* 0x0000008007b47810 */ /* 0x000fe40007fbe0ff */
[--C-:B------:R-:W-:Y:S01]  /*12f0*/  LOP3.LUT R9, R9, 0x7, R204.reuse, 0xf8, !PT ;  /* 0x0000000709097812 */ /* 0x100fe200078ef8cc */
[----:B------:R-:W-:Y:S01]  /*1300*/  @!PT LDS RZ, [RZ] ;  /* 0x00000000fffff984 */ /* 0x000fe20000000800 */
[----:B------:R-:W-:Y:S01]  /*1310*/  @!PT LDS RZ, [RZ] ;  /* 0x00000000fffff984 */ /* 0x000fe20000000800 */
[----:B------:R-:W-:Y:S01]  /*1320*/  @!PT LDS RZ, [RZ] ;  /* 0x00000000fffff984 */ /* 0x000fe20000000800 */
[----:B------:R1:W-:Y:S01]  /*1330*/  LDGSTS.E.BYPASS.128 [R218+0x2000], [R20.64+0x40] ;  /* 0x0200004014da7fae */ /* 0x0003e2000b901c46 */
[----:B------:R-:W-:Y:S02]  /*1340*/  LOP3.LUT R208, R3, 0x18, R204, 0x48, !PT ;  /* 0x0000001803d07812 */ /* 0x000fe400078e48cc */
[----:B------:R-:W-:Y:S01]  /*1350*/  IADD3.X R183, RZ, c[0x0][0x164], R183, P6, P1 ;  /* 0x00005900ffb77a10 */ /* 0x000fe200037e24b7 */
[----:B------:R1:W-:Y:S01]  /*1360*/  LDGSTS.E.BYPASS.128 [R218+0x2800], [R22.64+0x40] ;  /* 0x0280004016da7fae */ /* 0x0003e2000b901c46 */
[----:B------:R-:W-:Y:S01]  /*1370*/  IADD3 R2, P1, R2, 0x80, RZ ;  /* 0x0000008002027810 */ /* 0x000fe20007f3e0ff */
[----:B------:R-:W-:Y:S01]  /*1380*/  IMAD.SHL.U32 R207, R9, 0x20, RZ ;  /* 0x0000002009cf7824 */ /* 0x000fe200078e00ff */
[----:B------:R-:W-:Y:S01]  /*1390*/  IADD3.X R181, RZ, c[0x0][0x164], R181, P4, P2 ;  /* 0x00005900ffb57a10 */ /* 0x000fe200027e44b5 */
[----:B------:R1:W-:Y:S01]  /*13a0*/  LDGSTS.E.BYPASS.128 [R218+0x3000], [R24.64+0x40] ;  /* 0x0300004018da7fae */ /* 0x0003e2000b901c46 */
[----:B------:R-:W-:-:S02]  /*13b0*/  IADD3.X R3, RZ, c[0x0][0x164], R0, P5, P3 ;  /* 0x00005900ff037a10 */ /* 0x000fc40002fe6400 */
[----:B------:R-:W-:Y:S01]  /*13c0*/  IADD3 R196, P4, R196, c[0x0][0x168], RZ ;  /* 0x00005a00c4c47a10 */ /* 0x000fe20007f9e0ff */
[----:B------:R1:W-:Y:S01]  /*13d0*/  LDGSTS.E.BYPASS.128 [R218+0x3800], [R26.64+0x40] ;  /* 0x038000401ada7fae */ /* 0x0003e2000b901c46 */
[----:B------:R-:W-:Y:S02]  /*13e0*/  IADD3 R194, P3, R194, c[0x0][0x168], RZ ;  /* 0x00005a00c2c27a10 */ /* 0x000fe40007f7e0ff */
[----:B------:R-:W-:Y:S01]  /*13f0*/  IADD3 R192, P2, R192, c[0x0][0x168], RZ ;  /* 0x00005a00c0c07a10 */ /* 0x000fe20007f5e0ff */
[----:B------:R-:W0:Y:S01]  /*1400*/  LDGDEPBAR ;  /* 0x00000000000079af */ /* 0x000e220000000000 */
[----:B------:R-:W-:Y:S02]  /*1410*/  IADD3.X R0, RZ, c[0x0][0x164], R5, P1, P0 ;  /* 0x00005900ff007a10 */ /* 0x000fe40000fe0405 */
[----:B------:R-:W-:Y:S01]  /*1420*/  IADD3 R196, P0, R196, 0x80, RZ ;  /* 0x00000080c4c47810 */ /* 0x000fe20007f1e0ff */
[----:B------:R1:W-:Y:S01]  /*1430*/  LDGSTS.E.BYPASS.128 [R218+0x6000], [R28.64+0x40] ;  /* 0x060000401cda7fae */ /* 0x0003e2000b901c46 */
[----:B------:R-:W-:-:S02]  /*1440*/  IADD3 R194, P1, R194, 0x80, RZ ;  /* 0x00000080c2c27810 */ /* 0x000fc40007f3e0ff */
[----:B------:R-:W-:Y:S01]  /*1450*/  IADD3 R192, P5, R192, 0x80, RZ ;  /* 0x00000080c0c07810 */ /* 0x000fe20007fbe0ff */
[----:B------:R1:W-:Y:S01]  /*1460*/  LDGSTS.E.BYPASS.128 [R218+0x6800], [R16.64+0x40] ;  /* 0x0680004010da7fae */ /* 0x0003e2000b901c46 */
[----:B------:R-:W-:Y:S02]  /*1470*/  LOP3.LUT R206, R208, R207, RZ, 0xfc, !PT ;  /* 0x000000cfd0ce7212 */ /* 0x000fe400078efcff */
[----:B------:R-:W-:Y:S01]  /*1480*/  IADD3.X R195, RZ, c[0x0][0x16c], R195, P0, P4 ;  /* 0x00005b00ffc37a10 */ /* 0x000fe200007e84c3 */
[----:B------:R1:W-:Y:S01]  /*1490*/  LDGSTS.E.BYPASS.128 [R218+0x7000], [R18.64+0x40] ;  /* 0x0700004012da7fae */ /* 0x0003e2000b901c46 */
[----:B------:R-:W-:Y:S02]  /*14a0*/  IADD3.X R193, RZ, c[0x0][0x16c], R193, P1, P3 ;  /* 0x00005b00ffc17a10 */ /* 0x000fe40000fe64c1 */
[----:B------:R-:W-:Y:S01]  /*14b0*/  IADD3.X R191, RZ, c[0x0][0x16c], R191, P5, P2 ;  /* 0x00005b00ffbf7a10 */ /* 0x000fe20002fe44bf */
[----:B------:R1:W-:Y:S04]  /*14c0*/  LDGSTS.E.BYPASS.128 [R218+0x7800], [R30.64+0x40] ;  /* 0x078000401eda7fae */ /* 0x0003e8000b901c46 */
[----:B------:R-:W0:Y:S02]  /*14d0*/  LDGDEPBAR ;  /* 0x00000000000079af */ /* 0x000e240000000000 */
.L_x_0:
[----:B------:R-:W-:-:S04]  /*14e0*/  DEPBAR.LE SB0, 0x2 ;  /* 0x000080800000791a */ /* 0x000fc80000000000 */
[----:B------:R-:W-:Y:S01]  /*14f0*/  UIADD3 UR4, UR4, 0x1, URZ ;  /* 0x0000000104047890 */ /* 0x000fe2000fffe03f */
[----:B------:R-:W-:Y:S01]  /*1500*/  IMAD.IADD R4, R208, 0x1, R207 ;  /* 0x00000001d0047824 */ /* 0x000fe200078e02cf */
[----:B------:R-:W-:Y:S02]  /*1510*/  IADD3 R205, R205, 0x1, RZ ;  /* 0x00000001cdcd7810 */ /* 0x000fe40007ffe0ff */
[----:B------:R-:W-:Y:S01]  /*1520*/  UISETP.GE.AND UP0, UPT, UR4, 0x2, UPT ;  /* 0x000000020400788c */ /* 0x000fe2000bf06270 */
[----:B------:R-:W-:Y:S01]  /*1530*/  BAR.SYNC.DEFER_BLOCKING 0x0 ;  /* 0x0000000000007b1d */ /* 0x000fe20000010000 */
[----:B------:R-:W-:Y:S02]  /*1540*/  ISETP.GE.AND P1, PT, R205, 0x2, PT ;  /* 0x00000002cd00780c */ /* 0x000fe40003f26270 */
[----:B------:R-:W-:Y:S01]  /*1550*/  USEL UR4, UR4, URZ, !UP0 ;  /* 0x0000003f04047287 */ /* 0x000fe2000c000000 */
[----:B------:R-:W-:Y:S02]  /*1560*/  ISETP.GE.U32.AND P0, PT, R203, 0x7e, PT ;  /* 0x0000007ecb00780c */ /* 0x000fe40003f06070 */
[----:B------:R-:W-:Y:S01]  /*1570*/  SEL R205, R205, RZ, !P1 ;  /* 0x000000ffcdcd7207 */ /* 0x000fe20004800000 */
[----:B------:R-:W-:Y:S01]  /*1580*/  USHF.L.U32 UR5, UR4, 0xd, URZ ;  /* 0x0000000d04057899 */ /* 0x000fe2000800063f */
[----:B------:R-:W-:-:S05]  /*1590*/  ISETP.GE.U32.AND.EX P0, PT, R202, RZ, PT, P0 ;  /* 0x000000ffca00720c */ /* 0x000fca0003f06100 */
[----:B------:R-:W-:Y:S02]  /*15a0*/  LEA R172, R216, UR5, 0x1 ;  /* 0x00000005d8ac7c11 */ /* 0x000fe4000f8e08ff */
[----:B------:R-:W-:Y:S02]  /*15b0*/  LEA R80, R214, UR5, 0x1 ;  /* 0x00000005d6507c11 */ /* 0x000fe4000f8e08ff */
[----:B------:R-:W-:Y:S02]  /*15c0*/  LEA R177, R206, UR5, 0x1 ;  /* 0x00000005ceb17c11 */ /* 0x000fe4000f8e08ff */
[----:B------:R-:W-:Y:S02]  /*15d0*/  LEA R176, R4, UR5, 0x1 ;  /* 0x0000000504b07c11 */ /* 0x000fe4000f8e08ff */
[----:B------:R-:W-:Y:S02]  /*15e0*/  LEA R76, R212, UR5, 0x1 ;  /* 0x00000005d44c7c11 */ /* 0x000fe4000f8e08ff */
[----:B------:R-:W-:Y:S01]  /*15f0*/  LEA R184, R210, UR5, 0x1 ;  /* 0x00000005d2b87c11 */ /* 0x000fe2000f8e08ff */
[----:B------:R-:W-:Y:S01]  /*1600*/  LDSM.16.M88.4 R172, [R172] ;  /* 0x00000000acac783b */ /* 0x000fe20000000200 */
[----:B------:R-:W-:-:S03]  /*1610*/  LEA R220, R209, UR5, 0x1 ;  /* 0x00000005d1dc7c11 */ /* 0x000fc6000f8e08ff */
[----:B------:R-:W2:Y:S04]  /*1620*/  LDSM.16.M88.4 R32, [R177+0x4000] ;  /* 0x00400000b120783b */ /* 0x000ea80000000200 */
[----:B-1----:R-:W1:Y:S04]  /*1630*/  LDSM.16.M88.4 R28, [R177+0x4400] ;  /* 0x00440000b11c783b */ /* 0x002e680000000200 */
[----:B------:R-:W3:Y:S04]  /*1640*/  LDSM.16.M88.4 R24, [R176+0x4800] ;  /* 0x00480000b018783b */ /* 0x000ee80000000200 */
[----:B------:R-:W4:Y:S04]  /*1650*/  LDSM.16.M88.4 R20, [R177+0x4c00] ;  /* 0x004c0000b114783b */ /* 0x000f280000000200 */
[----:B------:R-:W3:Y:S04]  /*1660*/  LDSM.16.M88.4 R16, [R176+0x5000] ;  /* 0x00500000b010783b */ /* 0x000ee80000000200 */
[----:B------:R-:W4:Y:S04]  /*1670*/  LDSM.16.M88.4 R12, [R177+0x5400] ;  /* 0x00540000b10c783b */ /* 0x000f280000000200 */
[----:B------:R2:W4:Y:S04]  /*1680*/  LDSM.16.M88.4 R8, [R176+0x5800] ;  /* 0x00580000b008783b */ /* 0x0005280000000200 */
[----:B------:R-:W4:Y:S04]  /*1690*/  LDSM.16.M88.4 R4, [R177+0x5c00] ;  /* 0x005c0000b104783b */ /* 0x000f280000000200 */
[----:B------:R-:W4:Y:S01]  /*16a0*/  LDSM.16.M88.4 R80, [R80] ;  /* 0x000000005050783b */ /* 0x000f220000000200 */
[----:B--2---:R-:W-:-:S03]  /*16b0*/  LEA R176, R215, UR5, 0x1 ;  /* 0x00000005d7b07c11 */ /* 0x004fc6000f8e08ff */
[----:B------:R-:W2:Y:S04]  /*16c0*/  LDSM.16.M88.4 R76, [R76] ;  /* 0x000000004c4c783b */ /* 0x000ea80000000200 */
[----:B------:R-:W2:Y:S01]  /*16d0*/  LDSM.16.M88.4 R184, [R184] ;  /* 0x00000000b8b8783b */ /* 0x000ea20000000200 */
[C---:B------:R-:W-:Y:S03]  /*16e0*/  HMMA.16816.F32.BF16 R84, R172.reuse, R32, R84 ;  /* 0x00000020ac54723c */ /* 0x040fe60000041854 */
[----:B------:R-:W2:Y:S05]  /*16f0*/  LDSM.16.M88.4 R176, [R176] ;  /* 0x00000000b0b0783b */ /* 0x000eaa0000000200 */
[C---:B-1----:R-:W-:Y:S08]  /*1700*/  HMMA.16816.F32.BF16 R36, R172.reuse, R28, R36 ;  /* 0x0000001cac24723c */ /* 0x042ff00000041824 */
[C---:B---3--:R-:W-:Y:S08]  /*1710*/  HMMA.16816.F32.BF16 R40, R172.reuse, R24, R40 ;  /* 0x00000018ac28723c */ /* 0x048ff00000041828 */
[C---:B----4-:R-:W-:Y:S08]  /*1720*/  HMMA.16816.F32.BF16 R44, R172.reuse, R20, R44 ;  /* 0x00000014ac2c723c */ /* 0x050ff0000004182c */
[C---:B------:R-:W-:Y:S08]  /*1730*/  HMMA.16816.F32.BF16 R48, R172.reuse, R16, R48 ;  /* 0x00000010ac30723c */ /* 0x040ff00000041830 */
[C---:B------:R-:W-:Y:S08]  /*1740*/  HMMA.16816.F32.BF16 R52, R172.reuse, R12, R52 ;  /* 0x0000000cac34723c */ /* 0x040ff00000041834 */
[C---:B------:R-:W-:Y:S08]  /*1750*/  HMMA.16816.F32.BF16 R56, R172.reuse, R8, R56 ;  /* 0x00000008ac38723c */ /* 0x040ff00000041838 */
[----:B------:R-:W-:Y:S07]  /*1760*/  HMMA.16816.F32.BF16 R60, R172, R4, R60 ;  /* 0x00000004ac3c723c */ /* 0x000fee000004183c */
[----:B------:R-:W-:Y:S01]  /*1770*/  LEA R172, R213, UR5, 0x1 ;  /* 0x00000005d5ac7c11 */ /* 0x000fe2000f8e08ff */
[C---:B------:R-:W-:Y:S05]  /*1780*/  HMMA.16816.F32.BF16 R64, R80.reuse, R32, R64 ;  /* 0x000000205040723c */ /* 0x040fea0000041840 */
[----:B------:R-:W1:Y:S03]  /*1790*/  LDSM.16.M88.4 R172, [R172] ;  /* 0x00000000acac783b */ /* 0x000e660000000200 */
[C---:B------:R-:W-:Y:S08]  /*17a0*/  HMMA.16816.F32.BF16 R68, R80.reuse, R28, R68 ;  /* 0x0000001c5044723c */ /* 0x040ff00000041844 */
[C---:B------:R-:W-:Y:S08]  /*17b0*/  HMMA.16816.F32.BF16 R72, R80.reuse, R24, R72 ;  /* 0x000000185048723c */ /* 0x040ff00000041848 */
[C---:B------:R-:W-:Y:S08]  /*17c0*/  HMMA.16816.F32.BF16 R88, R80.reuse, R20, R88 ;  /* 0x000000145058723c */ /* 0x040ff00000041858 */
[C---:B------:R-:W-:Y:S08]  /*17d0*/  HMMA.16816.F32.BF16 R92, R80.reuse, R16, R92 ;  /* 0x00000010505c723c */ /* 0x040ff0000004185c */
[C---:B------:R-:W-:Y:S08]  /*17e0*/  HMMA.16816.F32.BF16 R96, R80.reuse, R12, R96 ;  /* 0x0000000c5060723c */ /* 0x040ff00000041860 */
[C---:B------:R-:W-:Y:S08]  /*17f0*/  HMMA.16816.F32.BF16 R100, R80.reuse, R8, R100 ;  /* 0x000000085064723c */ /* 0x040ff00000041864 */
[----:B------:R-:W-:Y:S07]  /*1800*/  HMMA.16816.F32.BF16 R104, R80, R4, R104 ;  /* 0x000000045068723c */ /* 0x000fee0000041868 */
[----:B------:R-:W-:Y:S01]  /*1810*/  LEA R80, R211, UR5, 0x1 ;  /* 0x00000005d3507c11 */ /* 0x000fe2000f8e08ff */
[C---:B--2---:R-:W-:Y:S05]  /*1820*/  HMMA.16816.F32.BF16 R108, R76.reuse, R32, R108 ;  /* 0x000000204c6c723c */ /* 0x044fea000004186c */
[----:B------:R-:W2:Y:S03]  /*1830*/  LDSM.16.M88.4 R80, [R80] ;  /* 0x000000005050783b */ /* 0x000ea60000000200 */
[C---:B------:R-:W-:Y:S08]  /*1840*/  HMMA.16816.F32.BF16 R112, R76.reuse, R28, R112 ;  /* 0x0000001c4c70723c */ /* 0x040ff00000041870 */
[C---:B------:R-:W-:Y:S08]  /*1850*/  HMMA.16816.F32.BF16 R116, R76.reuse, R24, R116 ;  /* 0x000000184c74723c */ /* 0x040ff00000041874 */
[C---:B------:R-:W-:Y:S08]  /*1860*/  HMMA.16816.F32.BF16 R120, R76.reuse, R20, R120 ;  /* 0x000000144c78723c */ /* 0x040ff00000041878 */
[C---:B------:R-:W-:Y:S08]  /*1870*/  HMMA.16816.F32.BF16 R124, R76.reuse, R16, R124 ;  /* 0x000000104c7c723c */ /* 0x040ff0000004187c */
[C---:B------:R-:W-:Y:S08]  /*1880*/  HMMA.16816.F32.BF16 R128, R76.reuse, R12, R128 ;  /* 0x0000000c4c80723c */ /* 0x040ff00000041880 */
[C---:B------:R-:W-:Y:S08]  /*1890*/  HMMA.16816.F32.BF16 R132, R76.reuse, R8, R132 ;  /* 0x000000084c84723c */ /* 0x040ff00000041884 */
[-C--:B------:R-:W-:Y:S01]  /*18a0*/  HMMA.16816.F32.BF16 R136, R76, R4.reuse, R136 ;  /* 0x000000044c88723c */ /* 0x080fe20000041888 */
[----:B------:R-:W3:Y:S07]  /*18b0*/  LDSM.16.M88.4 R76, [R220] ;  /* 0x00000000dc4c783b */ /* 0x000eee0000000200 */
[C---:B------:R-:W-:Y:S07]  /*18c0*/  HMMA.16816.F32.BF16 R168, R184.reuse, R4, R168 ;  /* 0x00000004b8a8723c */ /* 0x040fee00000418a8 */
[----:B------:R-:W-:Y:S01]  /*18d0*/  IADD3 R4, P2, R201, R2, RZ ;  /* 0x00000002c9047210 */ /* 0x000fe20007f5e0ff */
[----:B------:R-:W-:Y:S04]  /*18e0*/  HMMA.16816.F32.BF16 R164, R184, R8, R164 ;  /* 0x00000008b8a4723c */ /* 0x000fe800000418a4 */
[----:B------:R-:W-:-:S03]  /*18f0*/  IMAD.X R5, R200, 0x1, R0, P2 ;  /* 0x00000001c8057824 */ /* 0x000fc600010e0600 */
[----:B------:R-:W-:Y:S01]  /*1900*/  IADD3 R8, P1, R201, R180, RZ ;  /* 0x000000b4c9087210 */ /* 0x000fe20007f3e0ff */
[----:B------:R-:W-:Y:S04]  /*1910*/  HMMA.16816.F32.BF16 R156, R184, R16, R156 ;  /* 0x00000010b89c723c */ /* 0x000fe8000004189c */
[----:B------:R-:W-:-:S03]  /*1920*/  IMAD.X R9, R200, 0x1, R3, P1 ;  /* 0x00000001c8097824 */ /* 0x000fc600008e0603 */
[----:B------:R-:W-:Y:S01]  /*1930*/  IADD3 R16, P3, R201, R194, RZ ;  /* 0x000000c2c9107210 */ /* 0x000fe20007f7e0ff */
[----:B------:R-:W-:Y:S04]  /*1940*/  HMMA.16816.F32.BF16 R160, R184, R12, R160 ;  /* 0x0000000cb8a0723c */ /* 0x000fe800000418a0 */
[----:B------:R-:W-:-:S04]  /*1950*/  IMAD.X R17, R200, 0x1, R193, P3 ;  /* 0x00000001c8117824 */ /* 0x000fc800018e06c1 */
[-C--:B------:R-:W-:Y:S08]  /*1960*/  HMMA.16816.F32.BF16 R60, R176, R6.reuse, R60 ;  /* 0x00000006b03c723c */ /* 0x080ff0000004183c */
[-C--:B-1----:R-:W-:Y:S08]  /*1970*/  HMMA.16816.F32.BF16 R104, R172, R6.reuse, R104 ;  /* 0x00000006ac68723c */ /* 0x082ff00000041868 */
[-C--:B--2---:R-:W-:Y:S08]  /*1980*/  HMMA.16816.F32.BF16 R136, R80, R6.reuse, R136 ;  /* 0x000000065088723c */ /* 0x084ff00000041888 */
[----:B---3--:R-:W-:Y:S07]  /*1990*/  HMMA.16816.F32.BF16 R168, R76, R6, R168 ;  /* 0x000000064ca8723c */ /* 0x008fee00000418a8 */
[C---:B------:R-:W-:Y:S01]  /*19a0*/  IADD3 R6, P2, R201.reuse, R182, RZ ;  /* 0x000000b6c9067210 */ /* 0x040fe20007f5e0ff */
[----:B------:R-:W-:Y:S04]  /*19b0*/  HMMA.16816.F32.BF16 R56, R176, R10, R56 ;  /* 0x0000000ab038723c */ /* 0x000fe80000041838 */
[----:B------:R-:W-:Y:S01]  /*19c0*/  IMAD.X R7, R200, 0x1, R181, P2 ;  /* 0x00000001c8077824 */ /* 0x000fe200010e06b5 */
[----:B------:R-:W-:-:S03]  /*19d0*/  IADD3 R12, P2, R201, R190, RZ ;  /* 0x000000bec90c7210 */ /* 0x000fc60007f5e0ff */
[----:B------:R-:W-:Y:S02]  /*19e0*/  HMMA.16816.F32.BF16 R100, R172, R10, R100 ;  /* 0x0000000aac64723c */ /* 0x000fe40000041864 */
[----:B------:R-:W-:-:S06]  /*19f0*/  IMAD.X R13, R200, 0x1, R189, P2 ;  /* 0x00000001c80d7824 */ /* 0x000fcc00010e06bd */
[-C--:B------:R-:W-:Y:S08]  /*1a00*/  HMMA.16816.F32.BF16 R132, R80, R10.reuse, R132 ;  /* 0x0000000a5084723c */ /* 0x080ff00000041884 */
[----:B------:R-:W-:Y:S07]  /*1a10*/  HMMA.16816.F32.BF16 R164, R76, R10, R164 ;  /* 0x0000000a4ca4723c */ /* 0x000fee00000418a4 */
[----:B------:R-:W-:Y:S01]  /*1a20*/  IADD3 R10, P1, R201, R188, RZ ;  /* 0x000000bcc90a7210 */ /* 0x000fe20007f3e0ff */
[----:B------:R-:W-:Y:S04]  /*1a30*/  HMMA.16816.F32.BF16 R48, R176, R18, R48 ;  /* 0x00000012b030723c */ /* 0x000fe80000041830 */
[----:B------:R-:W-:-:S04]  /*1a40*/  IMAD.X R11, R200, 0x1, R183, P1 ;  /* 0x00000001c80b7824 */ /* 0x000fc800008e06b7 */
[-C--:B------:R-:W-:Y:S08]  /*1a50*/  HMMA.16816.F32.BF16 R92, R172, R18.reuse, R92 ;  /* 0x00000012ac5c723c */ /* 0x080ff0000004185c */
[-C--:B------:R-:W-:Y:S08]  /*1a60*/  HMMA.16816.F32.BF16 R124, R80, R18.reuse, R124 ;  /* 0x00000012507c723c */ /* 0x080ff0000004187c */
[----:B------:R-:W-:Y:S07]  /*1a70*/  HMMA.16816.F32.BF16 R156, R76, R18, R156 ;  /* 0x000000124c9c723c */ /* 0x000fee000004189c */
[----:B------:R-:W-:Y:S01]  /*1a80*/  IMAD R19, R205, 0x2000, R218 ;  /* 0x00002000cd137824 */ /* 0x000fe200078e02da */
[----:B------:R-:W-:Y:S01]  /*1a90*/  BAR.SYNC.DEFER_BLOCKING 0x0 ;  /* 0x0000000000007b1d */ /* 0x000fe20000010000 */
[-C--:B------:R-:W-:Y:S08]  /*1aa0*/  HMMA.16816.F32.BF16 R52, R176, R14.reuse, R52 ;  /* 0x0000000eb034723c */ /* 0x080ff00000041834 */
[-C--:B------:R-:W-:Y:S08]  /*1ab0*/  HMMA.16816.F32.BF16 R96, R172, R14.reuse, R96 ;  /* 0x0000000eac60723c */ /* 0x080ff00000041860 */
[-C--:B------:R-:W-:Y:S01]  /*1ac0*/  HMMA.16816.F32.BF16 R128, R80, R14.reuse, R128 ;  /* 0x0000000e5080723c */ /* 0x080fe20000041880 */
[----:B------:R-:W-:Y:S01]  /*1ad0*/  @!PT LDS RZ, [RZ] ;  /* 0x00000000fffff984 */ /* 0x000fe20000000800 */
[----:B------:R-:W-:Y:S01]  /*1ae0*/  @!PT LDS RZ, [RZ] ;  /* 0x00000000fffff984 */ /* 0x000fe20000000800 */
[----:B------:R-:W-:Y:S01]  /*1af0*/  @!PT LDS RZ, [RZ] ;  /* 0x00000000fffff984 */ /* 0x000fe20000000800 */
[----:B------:R1:W-:Y:S07]  /*1b00*/  LDGSTS.E.BYPASS.128 [R19], [R4.64], !P0 ;  /* 0x0000000004137fae */ /* 0x0003ee000c101c46 */
[----:B------:R-:W-:Y:S01]  /*1b10*/  HMMA.16816.F32.BF16 R160, R76, R14, R160 ;  /* 0x0000000e4ca0723c */ /* 0x000fe200000418a0 */
[----:B------:R2:W-:Y:S06]  /*1b20*/  LDGSTS.E.BYPASS.128 [R19+0x800], [R8.64], !P0 ;  /* 0x0080000008137fae */ /* 0x0005ec000c101c46 */
[C---:B------:R-:W-:Y:S01]  /*1b30*/  IADD3 R14, P1, R201.reuse, R192, RZ ;  /* 0x000000c0c90e7210 */ /* 0x040fe20007f3e0ff */
[----:B------:R2:W-:Y:S01]  /*1b40*/  LDGSTS.E.BYPASS.128 [R19+0x1000], [R6.64], !P0 ;  /* 0x0100000006137fae */ /* 0x0005e2000c101c46 */
[----:B------:R-:W-:Y:S01]  /*1b50*/  HMMA.16816.F32.BF16 R140, R184, R32, R140 ;  /* 0x00000020b88c723c */ /* 0x000fe2000004188c */
[----:B-1----:R-:W-:-:S02]  /*1b60*/  IADD3 R4, P2, R201, R196, RZ ;  /* 0x000000c4c9047210 */ /* 0x002fc40007f5e0ff */
[C---:B------:R-:W-:Y:S01]  /*1b70*/  IMAD.X R15, R200.reuse, 0x1, R191, P1 ;  /* 0x00000001c80f7824 */ /* 0x040fe200008e06bf */
[----:B------:R2:W-:Y:S01]  /*1b80*/  LDGSTS.E.BYPASS.128 [R19+0x1800], [R10.64], !P0 ;  /* 0x018000000a137fae */ /* 0x0005e2000c101c46 */
[----:B------:R-:W-:Y:S01]  /*1b90*/  IADD3 R203, P1, R203, 0x1, RZ ;  /* 0x00000001cbcb7810 */ /* 0x000fe20007f3e0ff */
[----:B------:R-:W-:Y:S02]  /*1ba0*/  IMAD.X R5, R200, 0x1, R195, P2 ;  /* 0x00000001c8057824 */ /* 0x000fe400010e06c3 */
[----:B------:R-:W0:Y:S01]  /*1bb0*/  LDGDEPBAR ;  /* 0x00000000000079af */ /* 0x000e220000000000 */
[C---:B------:R-:W-:Y:S01]  /*1bc0*/  HMMA.16816.F32.BF16 R144, R184.reuse, R28, R144 ;  /* 0x0000001cb890723c */ /* 0x040fe20000041890 */
[----:B------:R-:W-:Y:S02]  /*1bd0*/  IMAD.X R202, RZ, RZ, R202, P1 ;  /* 0x000000ffffca7224 */ /* 0x000fe400008e06ca */
[----:B------:R2:W-:Y:S04]  /*1be0*/  LDGSTS.E.BYPASS.128 [R19+0x4000], [R12.64], !P0 ;  /* 0x040000000c137fae */ /* 0x0005e8000c101c46 */
[----:B------:R2:W-:Y:S01]  /*1bf0*/  LDGSTS.E.BYPASS.128 [R19+0x4800], [R14.64], !P0 ;  /* 0x048000000e137fae */ /* 0x0005e2000c101c46 */
[C---:B------:R-:W-:Y:S03]  /*1c00*/  HMMA.16816.F32.BF16 R148, R184.reuse, R24, R148 ;  /* 0x00000018b894723c */ /* 0x040fe60000041894 */
[----:B------:R2:W-:Y:S04]  /*1c10*/  LDGSTS.E.BYPASS.128 [R19+0x5000], [R16.64], !P0 ;  /* 0x0500000010137fae */ /* 0x0005e8000c101c46 */
[----:B------:R2:W-:Y:S01]  /*1c20*/  LDGSTS.E.BYPASS.128 [R19+0x5800], [R4.64], !P0 ;  /* 0x0580000004137fae */ /* 0x0005e2000c101c46 */
[----:B------:R-:W-:Y:S01]  /*1c30*/  HMMA.16816.F32.BF16 R152, R184, R20, R152 ;  /* 0x00000014b898723c */ /* 0x000fe20000041898 */
[----:B------:R-:W-:-:S02]  /*1c40*/  IADD3 R201, P0, R201, 0x40, RZ ;  /* 0x00000040c9c97810 */ /* 0x000fc40007f1e0ff */
[----:B------:R-:W0:Y:S03]  /*1c50*/  LDGDEPBAR ;  /* 0x00000000000079af */ /* 0x000e260000000000 */
[----:B------:R-:W-:Y:S01]  /*1c60*/  IMAD.X R200, RZ, RZ, R200, P0 ;  /* 0x000000ffffc87224 */ /* 0x000fe200000e06c8 */
[----:B------:R-:W-:Y:S01]  /*1c70*/  ISETP.NE.U32.AND P0, PT, R201, 0x2000, PT ;  /* 0x00002000c900780c */ /* 0x000fe20003f05070 */
[----:B------:R-:W-:Y:S03]  /*1c80*/  HMMA.16816.F32.BF16 R84, R176, R34, R84 ;  /* 0x00000022b054723c */ /* 0x000fe60000041854 */
[----:B------:R-:W-:-:S05]  /*1c90*/  ISETP.NE.AND.EX P0, PT, R200, RZ, PT, P0 ;  /* 0x000000ffc800720c */ /* 0x000fca0003f05300 */
[C---:B------:R-:W-:Y:S08]  /*1ca0*/  HMMA.16816.F32.BF16 R36, R176.reuse, R30, R36 ;  /* 0x0000001eb024723c */ /* 0x040ff00000041824 */
[C---:B------:R-:W-:Y:S08]  /*1cb0*/  HMMA.16816.F32.BF16 R40, R176.reuse, R26, R40 ;  /* 0x0000001ab028723c */ /* 0x040ff00000041828 */
[----:B------:R-:W-:Y:S08]  /*1cc0*/  HMMA.16816.F32.BF16 R44, R176, R22, R44 ;  /* 0x00000016b02c723c */ /* 0x000ff0000004182c */
[C---:B------:R-:W-:Y:S08]  /*1cd0*/  HMMA.16816.F32.BF16 R64, R172.reuse, R34, R64 ;  /* 0x00000022ac40723c */ /* 0x040ff00000041840 */
        /* <DEDUP_REMOVED lines=10> */
[----:B------:R-:W-:Y:S01]  /*1d80*/  HMMA.16816.F32.BF16 R152, R76, R22, R152 ;  /* 0x000000164c98723c */ /* 0x000fe20000041898 */
[----:B--2---:R-:W-:Y:S07]  /*1d90*/  @P0 BRA `(.L_x_0) ;  /* 0xfffff74000000947 */ /* 0x004fee000383ffff */
[----:B------:R-:W-:Y:S01]  /*1da0*/  IMAD.SHL.U32 R0, R204, 0x20, RZ ;  /* 0x00000020cc007824 */ /* 0x000fe200078e00ff */
[----:B------:R-:W-:Y:S01]  /*1db0*/  SHF.R.U32.HI R3, RZ, 0x4, R204 ;  /* 0x00000004ff037819 */ /* 0x000fe200000116cc */
[----:B------:R-:W-:-:S04]  /*1dc0*/  DEPBAR.LE SB0, 0x0 ;  /* 0x000080000000791a */ /* 0x000fc80000000000 */
[----:B------:R-:W-:Y:S01]  /*1dd0*/  IMAD.SHL.U32 R204, R204, 0x2, RZ ;  /* 0x00000002cccc7824 */ /* 0x000fe200078e00ff */
[----:B------:R-:W-:Y:S02]  /*1de0*/  LOP3.LUT R5, R0, 0xb80, RZ, 0xc0, !PT ;  /* 0x00000b8000057812 */ /* 0x000fe400078ec0ff */
[--C-:B------:R-:W-:Y:S02]  /*1df0*/  LOP3.LUT R197, R197, 0x78, R217.reuse, 0xf8, !PT ;  /* 0x00000078c5c57812 */ /* 0x100fe400078ef8d9 */
[----:B------:R-:W-:Y:S02]  /*1e00*/  SGXT.U32 R3, R3, 0x3 ;  /* 0x000000030303781a */ /* 0x000fe40000000000 */
[----:B------:R-:W-:Y:S02]  /*1e10*/  LOP3.LUT R204, R5, 0x6, R204, 0xf8, !PT ;  /* 0x0000000605cc7812 */ /* 0x000fe400078ef8cc */
[----:B------:R-:W-:Y:S02]  /*1e20*/  SHF.R.U32.HI R0, RZ, 0x3, R217 ;  /* 0x00000003ff007819 */ /* 0x000fe400000116d9 */
[----:B------:R-:W-:-:S02]  /*1e30*/  LOP3.LUT R217, R217, 0x3f8, RZ, 0xc0, !PT ;  /* 0x000003f8d9d97812 */ /* 0x000fc400078ec0ff */
[----:B------:R-:W-:Y:S02]  /*1e40*/  LOP3.LUT R198, R3, R198, RZ, 0xfc, !PT ;  /* 0x000000c603c67212 */ /* 0x000fe400078efcff */
[----:B------:R-:W-:Y:S02]  /*1e50*/  LOP3.LUT R204, R204, 0x8, R219, 0xf8, !PT ;  /* 0x00000008cccc7812 */ /* 0x000fe400078ef8db */
[----:B------:R-:W-:Y:S02]  /*1e60*/  LOP3.LUT R3, R217, 0x800, RZ, 0xfc, !PT ;  /* 0x00000800d9037812 */ /* 0x000fe400078efcff */
[----:B------:R-:W-:Y:S01]  /*1e70*/  LOP3.LUT R0, R0, 0x70, RZ, 0xc0, !PT ;  /* 0x0000007000007812 */ /* 0x000fe200078ec0ff */
[----:B------:R-:W-:Y:S01]  /*1e80*/  IMAD.SHL.U32 R204, R204, 0x2, RZ ;  /* 0x00000002cccc7824 */ /* 0x000fe200078e00ff */
[----:B------:R-:W-:Y:S02]  /*1e90*/  SHF.R.U32.HI R3, RZ, 0x3, R3 ;  /* 0x00000003ff037819 */ /* 0x000fe40000011603 */
[----:B------:R-:W-:Y:S01]  /*1ea0*/  F2FP.BF16.PACK_AB R60, R61, R60 ;  /* 0x0000003c3d3c723e */ /* 0x000fe200000010ff */
[----:B------:R-:W-:Y:S01]  /*1eb0*/  IMAD R61, R217, 0x2, R0 ;  /* 0x00000002d93d7824 */ /* 0x000fe200078e0200 */
[----:B------:R-:W-:Y:S01]  /*1ec0*/  BAR.SYNC.DEFER_BLOCKING 0x0 ;  /* 0x0000000000007b1d */ /* 0x000fe20000010000 */
[----:B------:R-:W-:-:S02]  /*1ed0*/  LOP3.LUT R7, R5, 0x400, RZ, 0xfc, !PT ;  /* 0x0000040005077812 */ /* 0x000fc400078efcff */
[----:B------:R-:W-:Y:S02]  /*1ee0*/  LOP3.LUT R0, R3, 0x170, RZ, 0xc0, !PT ;  /* 0x0000017003007812 */ /* 0x000fe400078ec0ff */
[----:B------:R-:W-:Y:S02]  /*1ef0*/  F2FP.BF16.PACK_AB R84, R85, R84 ;  /* 0x000000545554723e */ /* 0x000fe400000010ff */
[----:B------:R-:W-:Y:S02]  /*1f00*/  LEA.HI R3, R5, R204, RZ, 0x1d ;  /* 0x000000cc05037211 */ /* 0x000fe400078fe8ff */
[----:B------:R-:W-:Y:S02]  /*1f10*/  F2FP.BF16.PACK_AB R87, R87, R86 ;  /* 0x000000565757723e */ /* 0x000fe400000010ff */
[----:B------:R-:W-:Y:S02]  /*1f20*/  LEA.HI R204, R7, R204, RZ, 0x1d ;  /* 0x000000cc07cc7211 */ /* 0x000fe400078fe8ff */
[----:B------:R-:W-:-:S02]  /*1f30*/  F2FP.BF16.PACK_AB R36, R37, R36 ;  /* 0x000000242524723e */ /* 0x000fc400000010ff */
[----:B------:R-:W-:Y:S02]  /*1f40*/  F2FP.BF16.PACK_AB R39, R39, R38 ;  /* 0x000000262727723e */ /* 0x000fe400000010ff */
[----:B------:R-:W-:Y:S02]  /*1f50*/  F2FP.BF16.PACK_AB R40, R41, R40 ;  /* 0x000000282928723e */ /* 0x000fe400000010ff */
[----:B------:R-:W-:Y:S02]  /*1f60*/  F2FP.BF16.PACK_AB R43, R43, R42 ;  /* 0x0000002a2b2b723e */ /* 0x000fe400000010ff */
[----:B------:R-:W-:Y:S02]  /*1f70*/  F2FP.BF16.PACK_AB R44, R45, R44 ;  /* 0x0000002c2d2c723e */ /* 0x000fe400000010ff */
[----:B------:R-:W-:Y:S01]  /*1f80*/  F2FP.BF16.PACK_AB R47, R47, R46 ;  /* 0x0000002e2f2f723e */ /* 0x000fe200000010ff */
[----:B------:R-:W-:Y:S01]  /*1f90*/  STS [R3], R84 ;  /* 0x0000005403007388 */ /* 0x000fe20000000800 */
[----:B------:R-:W-:-:S02]  /*1fa0*/  F2FP.BF16.PACK_AB R48, R49, R48 ;  /* 0x000000303130723e */ /* 0x000fc400000010ff */
[----:B------:R-:W-:Y:S01]  /*1fb0*/  F2FP.BF16.PACK_AB R51, R51, R50 ;  /* 0x000000323333723e */ /* 0x000fe200000010ff */
[----:B------:R-:W-:Y:S01]  /*1fc0*/  STS [R204+0x800], R87 ;  /* 0x00080057cc007388 */ /* 0x000fe20000000800 */
[----:B------:R-:W-:Y:S02]  /*1fd0*/  F2FP.BF16.PACK_AB R52, R53, R52 ;  /* 0x000000343534723e */ /* 0x000fe400000010ff */
[----:B------:R-:W-:Y:S01]  /*1fe0*/  F2FP.BF16.PACK_AB R55, R55, R54 ;  /* 0x000000363737723e */ /* 0x000fe200000010ff */
[----:B------:R-:W-:Y:S01]  /*1ff0*/  STS [R3+0x20], R36 ;  /* 0x0000202403007388 */ /* 0x000fe20000000800 */
[----:B------:R-:W-:Y:S02]  /*2000*/  F2FP.BF16.PACK_AB R56, R57, R56 ;  /* 0x000000383938723e */ /* 0x000fe400000010ff */
[----:B------:R-:W-:Y:S01]  /*2010*/  F2FP.BF16.PACK_AB R59, R59, R58 ;  /* 0x0000003a3b3b723e */ /* 0x000fe200000010ff */
[----:B------:R-:W-:Y:S01]  /*2020*/  STS [R204+0x820], R39 ;  /* 0x00082027cc007388 */ /* 0x000fe20000000800 */
[----:B------:R-:W-:-:S02]  /*2030*/  F2FP.BF16.PACK_AB R9, R63, R62 ;  /* 0x0000003e3f09723e */ /* 0x000fc400000010ff */
[C---:B------:R-:W-:Y:S01]  /*2040*/  LOP3.LUT R2, R217.reuse, 0x400, RZ, 0xfc, !PT ;  /* 0x00000400d9027812 */ /* 0x040fe200078efcff */
[----:B------:R-:W-:Y:S01]  /*2050*/  STS [R3+0x40], R40 ;  /* 0x0000402803007388 */ /* 0x000fe20000000800 */
[----:B------:R-:W-:Y:S02]  /*2060*/  LOP3.LUT R4, R217, 0xc00, RZ, 0xfc, !PT ;  /* 0x00000c00d9047812 */ /* 0x000fe400078efcff */
[----:B------:R-:W-:Y:S01]  /*2070*/  SHF.R.U32.HI R2, RZ, 0x3, R2 ;  /* 0x00000003ff027819 */ /* 0x000fe20000011602 */
[----:B------:R-:W-:Y:S01]  /*2080*/  STS [R204+0x840], R43 ;  /* 0x0008402bcc007388 */ /* 0x000fe20000000800 */
[----:B------:R-:W-:Y:S02]  /*2090*/  SHF.R.U32.HI R4, RZ, 0x3, R4 ;  /* 0x00000003ff047819 */ /* 0x000fe40000011604 */
[----:B------:R-:W-:Y:S01]  /*20a0*/  LOP3.LUT R2, R2, 0xf0, RZ, 0xc0, !PT ;  /* 0x000000f002027812 */ /* 0x000fe200078ec0ff */
[----:B------:R-:W-:Y:S01]  /*20b0*/  STS [R3+0x60], R44 ;  /* 0x0000602c03007388 */ /* 0x000fe20000000800 */
[----:B------:R-:W-:-:S02]  /*20c0*/  LOP3.LUT R4, R4, 0x1f0, RZ, 0xc0, !PT ;  /* 0x000001f004047812 */ /* 0x000fc400078ec0ff */
[----:B------:R-:W-:Y:S01]  /*20d0*/  F2FP.BF16.PACK_AB R64, R65, R64 ;  /* 0x000000404140723e */ /* 0x000fe200000010ff */
[----:B------:R-:W-:Y:S01]  /*20e0*/  STS [R204+0x860], R47 ;  /* 0x0008602fcc007388 */ /* 0x000fe20000000800 */
[----:B------:R-:W-:Y:S01]  /*20f0*/  IMAD R63, R217, 0x2, R2 ;  /* 0x00000002d93f7824 */ /* 0x000fe200078e0202 */
[----:B------:R-:W-:Y:S01]  /*2100*/  F2FP.BF16.PACK_AB R67, R67, R66 ;  /* 0x000000424343723e */ /* 0x000fe200000010ff */
[C---:B------:R-:W-:Y:S01]  /*2110*/  IMAD R65, R217.reuse, 0x2, R0 ;  /* 0x00000002d9417824 */ /* 0x040fe200078e0200 */
[----:B------:R-:W-:Y:S01]  /*2120*/  STS [R3+0x80], R48 ;  /* 0x0000803003007388 */ /* 0x000fe20000000800 */
[----:B------:R-:W-:Y:S01]  /*2130*/  IMAD R217, R217, 0x2, R4 ;  /* 0x00000002d9d97824 */ /* 0x000fe200078e0204 */
[----:B------:R-:W-:Y:S02]  /*2140*/  F2FP.BF16.PACK_AB R68, R69, R68 ;  /* 0x000000444544723e */ /* 0x000fe400000010ff */
[----:B------:R-:W-:Y:S01]  /*2150*/  STS [R204+0x880], R51 ;  /* 0x00088033cc007388 */ /* 0x000fe20000000800 */
        /* <DEDUP_REMOVED lines=8> */
[----:B------:R1:W-:Y:S01]  /*21e0*/  STS [R3+0xc0], R56 ;  /* 0x0000c03803007388 */ /* 0x0003e20000000800 */
[----:B------:R-:W-:-:S02]  /*21f0*/  F2FP.BF16.PACK_AB R95, R95, R94 ;  /* 0x0000005e5f5f723e */ /* 0x000fc400000010ff */
[----:B------:R-:W-:Y:S01]  /*2200*/  F2FP.BF16.PACK_AB R96, R97, R96 ;  /* 0x000000606160723e */ /* 0x000fe200000010ff */
[----:B------:R-:W-:Y:S01]  /*2210*/  STS [R204+0x8c0], R59 ;  /* 0x0008c03bcc007388 */ /* 0x000fe20000000800 */
[----:B------:R-:W-:Y:S02]  /*2220*/  F2FP.BF16.PACK_AB R99, R99, R98 ;  /* 0x000000626363723e */ /* 0x000fe400000010ff */
[----:B------:R-:W-:Y:S01]  /*2230*/  F2FP.BF16.PACK_AB R100, R101, R100 ;  /* 0x000000646564723e */ /* 0x000fe200000010ff */
[----:B------:R2:W-:Y:S01]  /*2240*/  STS [R3+0xe0], R60 ;  /* 0x0000e03c03007388 */ /* 0x0005e20000000800 */
[----:B------:R-:W-:Y:S01]  /*2250*/  F2FP.BF16.PACK_AB R103, R103, R102 ;  /* 0x000000666767723e */ /* 0x000fe200000010ff */
[----:B-1----:R-:W-:Y:S01]  /*2260*/  IMAD R56, R198, 0x1000, R197 ;  /* 0x00001000c6387824 */ /* 0x002fe200078e02c5 */
[----:B------:R-:W-:Y:S01]  /*2270*/  F2FP.BF16.PACK_AB R104, R105, R104 ;  /* 0x000000686968723e */ /* 0x000fe200000010ff */
[----:B------:R-:W-:Y:S01]  /*2280*/  STS [R204+0x8e0], R9 ;  /* 0x0008e009cc007388 */ /* 0x000fe20000000800 */
[----:B------:R-:W-:-:S02]  /*2290*/  F2FP.BF16.PACK_AB R107, R107, R106 ;  /* 0x0000006a6b6b723e */ /* 0x000fc400000010ff */
[----:B------:R-:W-:Y:S01]  /*22a0*/  F2FP.BF16.PACK_AB R108, R109, R108 ;  /* 0x0000006c6d6c723e */ /* 0x000fe200000010ff */
[----:B------:R-:W-:Y:S01]  /*22b0*/  BAR.SYNC.DEFER_BLOCKING 0x0 ;  /* 0x0000000000007b1d */ /* 0x000fe20000010000 */
[----:B------:R-:W-:Y:S02]  /*22c0*/  F2FP.BF16.PACK_AB R111, R111, R110 ;  /* 0x0000006e6f6f723e */ /* 0x000fe400000010ff */
[----:B------:R-:W-:Y:S02]  /*22d0*/  F2FP.BF16.PACK_AB R112, R113, R112 ;  /* 0x000000707170723e */ /* 0x000fe400000010ff */
[----:B------:R-:W-:Y:S02]  /*22e0*/  F2FP.BF16.PACK_AB R115, R115, R114 ;  /* 0x000000727373723e */ /* 0x000fe400000010ff */
[----:B------:R-:W-:Y:S02]  /*22f0*/  F2FP.BF16.PACK_AB R116, R117, R116 ;  /* 0x000000747574723e */ /* 0x000fe400000010ff */
[----:B------:R-:W-:-:S02]  /*2300*/  F2FP.BF16.PACK_AB R119, R119, R118 ;  /* 0x000000767777723e */ /* 0x000fc400000010ff */
[----:B------:R-:W-:Y:S02]  /*2310*/  F2FP.BF16.PACK_AB R120, R121, R120 ;  /* 0x000000787978723e */ /* 0x000fe400000010ff */
[----:B------:R-:W-:Y:S02]  /*2320*/  F2FP.BF16.PACK_AB R123, R123, R122 ;  /* 0x0000007a7b7b723e */ /* 0x000fe400000010ff */
[----:B------:R-:W-:Y:S02]  /*2330*/  F2FP.BF16.PACK_AB R124, R125, R124 ;  /* 0x0000007c7d7c723e */ /* 0x000fe400000010ff */
[----:B------:R-:W-:Y:S02]  /*2340*/  F2FP.BF16.PACK_AB R127, R127, R126 ;  /* 0x0000007e7f7f723e */ /* 0x000fe400000010ff */
[----:B------:R-:W-:Y:S02]  /*2350*/  F2FP.BF16.PACK_AB R128, R129, R128 ;  /* 0x000000808180723e */ /* 0x000fe400000010ff */
[----:B------:R-:W-:-:S02]  /*2360*/  F2FP.BF16.PACK_AB R131, R131, R130 ;  /* 0x000000828383723e */ /* 0x000fc400000010ff */
[----:B------:R-:W-:Y:S01]  /*2370*/  F2FP.BF16.PACK_AB R132, R133, R132 ;  /* 0x000000848584723e */ /* 0x000fe200000010ff */
[----:B------:R-:W1:Y:S01]  /*2380*/  LDS.128 R32, [R61] ;  /* 0x000000003d207984 */ /* 0x000e620000000c00 */
[----:B------:R-:W-:Y:S02]  /*2390*/  F2FP.BF16.PACK_AB R135, R135, R134 ;  /* 0x000000868787723e */ /* 0x000fe400000010ff */
[----:B------:R-:W-:Y:S01]  /*23a0*/  F2FP.BF16.PACK_AB R136, R137, R136 ;  /* 0x000000888988723e */ /* 0x000fe200000010ff */
[----:B------:R-:W3:Y:S01]  /*23b0*/  LDS.128 R36, [R63+0x800] ;  /* 0x000800003f247984 */ /* 0x000ee20000000c00 */
[----:B------:R-:W-:Y:S02]  /*23c0*/  F2FP.BF16.PACK_AB R139, R139, R138 ;  /* 0x0000008a8b8b723e */ /* 0x000fe400000010ff */
[----:B------:R-:W-:Y:S01]  /*23d0*/  F2FP.BF16.PACK_AB R140, R141, R140 ;  /* 0x0000008c8d8c723e */ /* 0x000fe200000010ff */
[----:B------:R-:W4:Y:S01]  /*23e0*/  LDS.128 R24, [R65+0x1000] ;  /* 0x0010000041187984 */ /* 0x000f220000000c00 */
[----:B------:R-:W-:-:S02]  /*23f0*/  F2FP.BF16.PACK_AB R143, R143, R142 ;  /* 0x0000008e8f8f723e */ /* 0x000fc400000010ff */
[----:B------:R-:W-:Y:S01]  /*2400*/  F2FP.BF16.PACK_AB R144, R145, R144 ;  /* 0x000000909190723e */ /* 0x000fe200000010ff */
[----:B------:R-:W1:Y:S01]  /*2410*/  LDS.128 R28, [R217+0x1800] ;  /* 0x00180000d91c7984 */ /* 0x000e620000000c00 */
[----:B------:R-:W-:Y:S02]  /*2420*/  F2FP.BF16.PACK_AB R147, R147, R146 ;  /* 0x000000929393723e */ /* 0x000fe400000010ff */
[----:B------:R-:W-:Y:S01]  /*2430*/  F2FP.BF16.PACK_AB R148, R149, R148 ;  /* 0x000000949594723e */ /* 0x000fe200000010ff */
[----:B------:R-:W-:Y:S01]  /*2440*/  BAR.SYNC.DEFER_BLOCKING 0x0 ;  /* 0x0000000000007b1d */ /* 0x000fe20000010000 */
        /* <DEDUP_REMOVED lines=9> */
[----:B------:R-:W-:Y:S02]  /*24e0*/  F2FP.BF16.PACK_AB R168, R169, R168 ;  /* 0x000000a8a9a8723e */ /* 0x000fe400000010ff */
[----:B------:R-:W-:Y:S02]  /*24f0*/  F2FP.BF16.PACK_AB R171, R171, R170 ;  /* 0x000000aaabab723e */ /* 0x000fe400000010ff */
[----:B------:R-:W-:Y:S01]  /*2500*/  ISETP.GE.AND P0, PT, R197, 0x1000, PT ;  /* 0x00001000c500780c */ /* 0x000fe20003f06270 */
[----:B------:R1:W-:Y:S01]  /*2510*/  STS [R3], R64 ;  /* 0x0000004003007388 */ /* 0x0003e20000000800 */
[C---:B------:R-:W-:Y:S02]  /*2520*/  LOP3.LUT R54, R198.reuse, 0x8, RZ, 0xfc, !PT ;  /* 0x00000008c6367812 */ /* 0x040fe400078efcff */
[C---:B------:R-:W-:Y:S01]  /*2530*/  LOP3.LUT R52, R198.reuse, 0x10, RZ, 0xfc, !PT ;  /* 0x00000010c6347812 */ /* 0x040fe200078efcff */
[----:B------:R-:W-:Y:S01]  /*2540*/  STS [R204+0x800], R67 ;  /* 0x00080043cc007388 */ /* 0x000fe20000000800 */
[----:B------:R-:W-:-:S02]  /*2550*/  LOP3.LUT R2, R198, 0x18, RZ, 0xfc, !PT ;  /* 0x00000018c6027812 */ /* 0x000fc400078efcff */
[C---:B------:R-:W-:Y:S01]  /*2560*/  ISETP.LT.AND P1, PT, R198.reuse, 0x200, !P0 ;  /* 0x00000200c600780c */ /* 0x040fe20004721270 */
[----:B------:R-:W-:Y:S01]  /*2570*/  STS [R3+0x20], R68 ;  /* 0x0000204403007388 */ /* 0x000fe20000000800 */
[----:B------:R-:W-:Y:S01]  /*2580*/  LOP3.LUT R0, R198, 0x20, RZ, 0xfc, !PT ;  /* 0x00000020c6007812 */ /* 0x000fe200078efcff */
[--C-:B------:R-:W-:Y:S01]  /*2590*/  IMAD R58, R52, 0x1000, R197.reuse ;  /* 0x00001000343a7824 */ /* 0x100fe200078e02c5 */
[----:B------:R-:W-:Y:S01]  /*25a0*/  ISETP.LT.AND P2, PT, R54, 0x200, !P0 ;  /* 0x000002003600780c */ /* 0x000fe20004741270 */
[----:B------:R-:W-:Y:S01]  /*25b0*/  STS [R204+0x820], R71 ;  /* 0x00082047cc007388 */ /* 0x000fe20000000800 */
[----:B------:R-:W-:Y:S01]  /*25c0*/  ISETP.LT.AND P3, PT, R52, 0x200, !P0 ;  /* 0x000002003400780c */ /* 0x000fe20004761270 */
[--C-:B------:R-:W-:Y:S01]  /*25d0*/  IMAD R54, R54, 0x1000, R197.reuse ;  /* 0x0000100036367824 */ /* 0x100fe200078e02c5 */
[----:B------:R-:W-:Y:S01]  /*25e0*/  ISETP.LT.AND P4, PT, R2, 0x200, !P0 ;  /* 0x000002000200780c */ /* 0x000fe20004781270 */
[----:B------:R-:W-:Y:S01]  /*25f0*/  STS [R3+0x40], R72 ;  /* 0x0000404803007388 */ /* 0x000fe20000000800 */
[----:B------:R-:W-:Y:S01]  /*2600*/  ISETP.LT.AND P5, PT, R0, 0x200, !P0 ;  /* 0x000002000000780c */ /* 0x000fe200047a1270 */
[--C-:B--2---:R-:W-:Y:S01]  /*2610*/  IMAD R60, R2, 0x1000, R197.reuse ;  /* 0x00001000023c7824 */ /* 0x104fe200078e02c5 */
[----:B------:R-:W-:Y:S01]  /*2620*/  LOP3.LUT R66, R198, 0x28, RZ, 0xfc, !PT ;  /* 0x00000028c6427812 */ /* 0x000fe200078efcff */
[----:B------:R-:W-:Y:S01]  /*2630*/  STS [R204+0x840], R75 ;  /* 0x0008404bcc007388 */ /* 0x000fe20000000800 */
[----:B------:R-:W-:Y:S01]  /*2640*/  IMAD R0, R0, 0x1000, R197 ;  /* 0x0000100000007824 */ /* 0x000fe200078e02c5 */
[----:B-1----:R-:W-:Y:S01]  /*2650*/  LOP3.LUT R64, R198, 0x30, RZ, 0xfc, !PT ;  /* 0x00000030c6407812 */ /* 0x002fe200078efcff */
[----:B------:R-:W-:Y:S01]  /*2660*/  IMAD.WIDE R52, R54, R199, c[0x0][0x170] ;  /* 0x00005c0036347625 */ /* 0x000fe200078e02c7 */
[----:B------:R-:W-:Y:S01]  /*2670*/  STS [R3+0x60], R88 ;  /* 0x0000605803007388 */ /* 0x000fe20000000800 */
[----:B------:R-:W-:-:S02]  /*2680*/  LOP3.LUT R62, R198, 0x38, RZ, 0xfc, !PT ;  /* 0x00000038c63e7812 */ /* 0x000fc400078efcff */
[-C--:B------:R-:W-:Y:S01]  /*2690*/  IMAD.WIDE R54, R58, R199.reuse, c[0x0][0x170] ;  /* 0x00005c003a367625 */ /* 0x080fe200078e02c7 */
[----:B------:R-:W-:Y:S03]  /*26a0*/  STS [R204+0x860], R91 ;  /* 0x0008605bcc007388 */ /* 0x000fe60000000800 */
[----:B------:R-:W-:Y:S01]  /*26b0*/  IMAD.WIDE R58, R0, R199, c[0x0][0x170] ;  /* 0x00005c00003a7625 */ /* 0x000fe200078e02c7 */
[----:B------:R-:W-:Y:S01]  /*26c0*/  STS [R3+0x80], R92 ;  /* 0x0000805c03007388 */ /* 0x000fe20000000800 */
[----:B------:R-:W-:-:S03]  /*26d0*/  LOP3.LUT R0, R198, 0x48, RZ, 0xfc, !PT ;  /* 0x00000048c6007812 */ /* 0x000fc600078efcff */
[----:B------:R-:W-:Y:S04]  /*26e0*/  STS [R204+0x880], R95 ;  /* 0x0008805fcc007388 */ /* 0x000fe80000000800 */
[----:B------:R-:W-:Y:S04]  /*26f0*/  STS [R3+0xa0], R96 ;  /* 0x0000a06003007388 */ /* 0x000fe80000000800 */
[----:B------:R-:W-:Y:S04]  /*2700*/  STS [R204+0x8a0], R99 ;  /* 0x0008a063cc007388 */ /* 0x000fe80000000800 */
[----:B------:R-:W-:Y:S04]  /*2710*/  STS [R3+0xc0], R100 ;  /* 0x0000c06403007388 */ /* 0x000fe80000000800 */
[----:B------:R-:W-:Y:S04]  /*2720*/  STS [R204+0x8c0], R103 ;  /* 0x0008c067cc007388 */ /* 0x000fe80000000800 */
[----:B------:R-:W-:Y:S04]  /*2730*/  STS [R3+0xe0], R104 ;  /* 0x0000e06803007388 */ /* 0x000fe80000000800 */
[----:B------:R-:W-:Y:S04]  /*2740*/  STS [R204+0x8e0], R107 ;  /* 0x0008e06bcc007388 */ /* 0x000fe80000000800 */
[----:B------:R-:W-:Y:S06]  /*2750*/  BAR.SYNC.DEFER_BLOCKING 0x0 ;  /* 0x0000000000007b1d */ /* 0x000fec0000010000 */
[----:B------:R-:W1:Y:S04]  /*2760*/  LDS.128 R40, [R61] ;  /* 0x000000003d287984 */ /* 0x000e680000000c00 */
[----:B------:R-:W2:Y:S04]  /*2770*/  LDS.128 R12, [R63+0x800] ;  /* 0x000800003f0c7984 */ /* 0x000ea80000000c00 */
[----:B------:R-:W1:Y:S04]  /*2780*/  LDS.128 R16, [R65+0x1000] ;  /* 0x0010000041107984 */ /* 0x000e680000000c00 */
[----:B------:R-:W1:Y:S04]  /*2790*/  LDS.128 R20, [R217+0x1800] ;  /* 0x00180000d9147984 */ /* 0x000e680000000c00 */
[----:B------:R-:W-:Y:S06]  /*27a0*/  BAR.SYNC.DEFER_BLOCKING 0x0 ;  /* 0x0000000000007b1d */ /* 0x000fec0000010000 */
[----:B------:R-:W-:Y:S04]  /*27b0*/  STS [R3], R108 ;  /* 0x0000006c03007388 */ /* 0x000fe80000000800 */
[----:B------:R-:W-:Y:S04]  /*27c0*/  STS [R204+0x800], R111 ;  /* 0x0008006fcc007388 */ /* 0x000fe80000000800 */
        /* <DEDUP_REMOVED lines=16> */
[----:B------:R-:W1:Y:S04]  /*28d0*/  LDS.128 R48, [R63+0x800] ;  /* 0x000800003f307984 */ /* 0x000e680000000c00 */
        /* <DEDUP_REMOVED lines=17> */
[----:B------:R1:W-:Y:S04]  /*29f0*/  STS [R3+0xe0], R168 ;  /* 0x0000e0a803007388 */ /* 0x0003e80000000800 */
[----:B------:R-:W-:Y:S01]  /*2a00*/  STS [R204+0x8e0], R171 ;  /* 0x0008e0abcc007388 */ /* 0x000fe20000000800 */
[----:B-1----:R-:W-:-:S03]  /*2a10*/  IMAD.WIDE R2, R56, R199, c[0x0][0x170] ;  /* 0x00005c0038027625 */ /* 0x002fc600078e02c7 */
[----:B------:R-:W-:Y:S01]  /*2a20*/  BAR.SYNC.DEFER_BLOCKING 0x0 ;  /* 0x0000000000007b1d */ /* 0x000fe20000010000 */
[----:B------:R-:W-:Y:S01]  /*2a30*/  IMAD.WIDE R56, R60, R199, c[0x0][0x170] ;  /* 0x00005c003c387625 */ /* 0x000fe200078e02c7 */
[----:B------:R-:W-:-:S04]  /*2a40*/  LOP3.LUT R60, R198, 0x40, RZ, 0xfc, !PT ;  /* 0x00000040c63c7812 */ /* 0x000fc800078efcff */
[----:B------:R1:W-:Y:S01]  /*2a50*/  @P1 STG.E.128 [R2.64], R32 ;  /* 0x0000002002001986 */ /* 0x0003e2000c101d06 */
[----:B------:R-:W-:-:S03]  /*2a60*/  ISETP.LT.AND P1, PT, R66, 0x200, !P0 ;  /* 0x000002004200780c */ /* 0x000fc60004721270 */
[----:B---3--:R3:W-:Y:S01]  /*2a70*/  @P2 STG.E.128 [R52.64], R36 ;  /* 0x0000002434002986 */ /* 0x0087e2000c101d06 */
[----:B------:R-:W-:-:S03]  /*2a80*/  ISETP.LT.AND P2, PT, R64, 0x200, !P0 ;  /* 0x000002004000780c */ /* 0x000fc60004741270 */
[----:B----4-:R4:W-:Y:S01]  /*2a90*/  @P3 STG.E.128 [R54.64], R24 ;  /* 0x0000001836003986 */ /* 0x0109e2000c101d06 */
[----:B------:R-:W-:-:S03]  /*2aa0*/  ISETP.LT.AND P3, PT, R62, 0x200, !P0 ;  /* 0x000002003e00780c */ /* 0x000fc60004761270 */
[----:B------:R2:W-:Y:S01]  /*2ab0*/  @P4 STG.E.128 [R56.64], R28 ;  /* 0x0000001c38004986 */ /* 0x0005e2000c101d06 */
[----:B------:R-:W-:-:S03]  /*2ac0*/  ISETP.LT.AND P4, PT, R60, 0x200, !P0 ;  /* 0x000002003c00780c */ /* 0x000fc60004781270 */
[----:B------:R-:W-:Y:S01]  /*2ad0*/  @P5 STG.E.128 [R58.64], R40 ;  /* 0x000000283a005986 */ /* 0x000fe2000c101d06 */
[----:B------:R-:W-:Y:S01]  /*2ae0*/  ISETP.LT.AND P5, PT, R0, 0x200, !P0 ;  /* 0x000002000000780c */ /* 0x000fe200047a1270 */
[--C-:B-1----:R-:W-:Y:S01]  /*2af0*/  IMAD R2, R66, 0x1000, R197.reuse ;  /* 0x0000100042027824 */ /* 0x102fe200078e02c5 */
[C---:B------:R-:W-:Y:S01]  /*2b00*/  LOP3.LUT R34, R198.reuse, 0x60, RZ, 0xfc, !PT ;  /* 0x00000060c6227812 */ /* 0x040fe200078efcff */
[----:B------:R-:W1:Y:S01]  /*2b10*/  LDS.128 R40, [R61] ;  /* 0x000000003d287984 */ /* 0x000e620000000c00 */
[----:B------:R-:W-:Y:S01]  /*2b20*/  LOP3.LUT R32, R198, 0x68, RZ, 0xfc, !PT ;  /* 0x00000068c6207812 */ /* 0x000fe200078efcff */
[----:B------:R-:W-:Y:S01]  /*2b30*/  IMAD.WIDE R2, R2, R199, c[0x0][0x170] ;  /* 0x00005c0002027625 */ /* 0x000fe200078e02c7 */
[C---:B---3--:R-:W-:Y:S01]  /*2b40*/  LOP3.LUT R38, R198.reuse, 0x50, RZ, 0xfc, !PT ;  /* 0x00000050c6267812 */ /* 0x048fe200078efcff */
[----:B------:R-:W3:Y:S01]  /*2b50*/  LDS.128 R52, [R63+0x800] ;  /* 0x000800003f347984 */ /* 0x000ee20000000c00 */
[----:B------:R-:W-:Y:S01]  /*2b60*/  LOP3.LUT R36, R198, 0x58, RZ, 0xfc, !PT ;  /* 0x00000058c6247812 */ /* 0x000fe200078efcff */
[----:B----4-:R-:W-:-:S02]  /*2b70*/  IMAD R24, R64, 0x1000, R197 ;  /* 0x0000100040187824 */ /* 0x010fc400078e02c5 */
[----:B------:R-:W4:Y:S01]  /*2b80*/  LDS.128 R64, [R65+0x1000] ;  /* 0x0010000041407984 */ /* 0x000f220000000c00 */
[--C-:B------:R-:W-:Y:S02]  /*2b90*/  IMAD R26, R62, 0x1000, R197.reuse ;  /* 0x000010003e1a7824 */ /* 0x100fe400078e02c5 */
[--C-:B--2---:R-:W-:Y:S01]  /*2ba0*/  IMAD R28, R60, 0x1000, R197.reuse ;  /* 0x000010003c1c7824 */ /* 0x104fe200078e02c5 */
[----:B------:R2:W-:Y:S01]  /*2bb0*/  @P1 STG.E.128 [R2.64], R12 ;  /* 0x0000000c02001986 */ /* 0x0005e2000c101d06 */
[----:B------:R-:W-:Y:S01]  /*2bc0*/  IMAD R30, R0, 0x1000, R197 ;  /* 0x00001000001e7824 */ /* 0x000fe200078e02c5 */
[----:B------:R-:W-:Y:S01]  /*2bd0*/  LOP3.LUT R0, R198, 0x78, RZ, 0xfc, !PT ;  /* 0x00000078c6007812 */ /* 0x000fe200078efcff */
[-C--:B------:R-:W-:Y:S01]  /*2be0*/  IMAD.WIDE R24, R24, R199.reuse, c[0x0][0x170] ;  /* 0x00005c0018187625 */ /* 0x080fe200078e02c7 */
[----:B------:R-:W-:Y:S02]  /*2bf0*/  LOP3.LUT R198, R198, 0x70, RZ, 0xfc, !PT ;  /* 0x00000070c6c67812 */ /* 0x000fe400078efcff */
[----:B------:R-:W-:Y:S01]  /*2c00*/  ISETP.LT.AND P1, PT, R38, 0x200, !P0 ;  /* 0x000002002600780c */ /* 0x000fe20004721270 */
[----:B------:R-:W-:Y:S01]  /*2c10*/  IMAD.WIDE R26, R26, R199, c[0x0][0x170] ;  /* 0x00005c001a1a7625 */ /* 0x000fe200078e02c7 */
[----:B------:R1:W-:Y:S01]  /*2c20*/  @P2 STG.E.128 [R24.64], R16 ;  /* 0x0000001018002986 */ /* 0x0003e2000c101d06 */
[----:B------:R-:W-:-:S02]  /*2c30*/  ISETP.LT.AND P2, PT, R36, 0x200, !P0 ;  /* 0x000002002400780c */ /* 0x000fc40004741270 */
[-C--:B------:R-:W-:Y:S01]  /*2c40*/  IMAD.WIDE R28, R28, R199.reuse, c[0x0][0x170] ;  /* 0x00005c001c1c7625 */ /* 0x080fe200078e02c7 */
[----:B------:R3:W-:Y:S01]  /*2c50*/  @P3 STG.E.128 [R26.64], R20 ;  /* 0x000000141a003986 */ /* 0x0007e2000c101d06 */
[----:B------:R-:W-:Y:S02]  /*2c60*/  ISETP.LT.AND P3, PT, R34, 0x200, !P0 ;  /* 0x000002002200780c */ /* 0x000fe40004761270 */
[----:B------:R-:W-:Y:S01]  /*2c70*/  IMAD.WIDE R30, R30, R199, c[0x0][0x170] ;  /* 0x00005c001e1e7625 */ /* 0x000fe200078e02c7 */
[----:B------:R3:W-:Y:S01]  /*2c80*/  @P4 STG.E.128 [R28.64], R44 ;  /* 0x0000002c1c004986 */ /* 0x0007e2000c101d06 */
[----:B------:R-:W-:Y:S02]  /*2c90*/  ISETP.LT.AND P4, PT, R32, 0x200, !P0 ;  /* 0x000002002000780c */ /* 0x000fe40004781270 */
[--C-:B--2---:R-:W-:Y:S01]  /*2ca0*/  IMAD R2, R38, 0x1000, R197.reuse ;  /* 0x0000100026027824 */ /* 0x104fe200078e02c5 */
[----:B------:R2:W-:Y:S01]  /*2cb0*/  @P5 STG.E.128 [R30.64], R48 ;  /* 0x000000301e005986 */ /* 0x0005e2000c101d06 */
[----:B------:R-:W-:Y:S01]  /*2cc0*/  ISETP.LT.AND P5, PT, R198, 0x200, !P0 ;  /* 0x00000200c600780c */ /* 0x000fe200047a1270 */
[--C-:B------:R-:W-:Y:S01]  /*2cd0*/  IMAD R12, R36, 0x1000, R197.reuse ;  /* 0x00001000240c7824 */ /* 0x100fe200078e02c5 */
[----:B------:R-:W-:Y:S01]  /*2ce0*/  ISETP.LT.AND P0, PT, R0, 0x200, !P0 ;  /* 0x000002000000780c */ /* 0x000fe20004701270 */
[----:B------:R-:W-:-:S02]  /*2cf0*/  IMAD R14, R34, 0x1000, R197 ;  /* 0x00001000220e7824 */ /* 0x000fc400078e02c5 */
[--C-:B-1----:R-:W-:Y:S02]  /*2d00*/  IMAD R16, R32, 0x1000, R197.reuse ;  /* 0x0000100020107824 */ /* 0x102fe400078e02c5 */
[----:B------:R-:W-:Y:S02]  /*2d10*/  IMAD R18, R198, 0x1000, R197 ;  /* 0x00001000c6127824 */ /* 0x000fe400078e02c5 */
[----:B------:R-:W-:-:S04]  /*2d20*/  IMAD.WIDE R2, R2, R199, c[0x0][0x170] ;  /* 0x00005c0002027625 */ /* 0x000fc800078e02c7 */
[-C--:B------:R-:W-:Y:S01]  /*2d30*/  IMAD.WIDE R12, R12, R199.reuse, c[0x0][0x170] ;  /* 0x00005c000c0c7625 */ /* 0x080fe200078e02c7 */
[----:B------:R2:W-:Y:S03]  /*2d40*/  @P1 STG.E.128 [R2.64], R4 ;  /* 0x0000000402001986 */ /* 0x0005e6000c101d06 */
[-C--:B------:R-:W-:Y:S01]  /*2d50*/  IMAD.WIDE R14, R14, R199.reuse, c[0x0][0x170] ;  /* 0x00005c000e0e7625 */ /* 0x080fe200078e02c7 */
[----:B------:R2:W-:Y:S03]  /*2d60*/  @P2 STG.E.128 [R12.64], R8 ;  /* 0x000000080c002986 */ /* 0x0005e6000c101d06 */
[-C--:B------:R-:W-:Y:S01]  /*2d70*/  IMAD.WIDE R16, R16, R199.reuse, c[0x0][0x170] ;  /* 0x00005c0010107625 */ /* 0x080fe200078e02c7 */
[----:B------:R2:W-:Y:S03]  /*2d80*/  @P3 STG.E.128 [R14.64], R40 ;  /* 0x000000280e003986 */ /* 0x0005e6000c101d06 */
[----:B------:R-:W-:Y:S01]  /*2d90*/  IMAD.WIDE R18, R18, R199, c[0x0][0x170] ;  /* 0x00005c0012127625 */ /* 0x000fe200078e02c7 */
[----:B---3--:R2:W-:Y:S04]  /*2da0*/  @P4 STG.E.128 [R16.64], R52 ;  /* 0x0000003410004986 */ /* 0x0085e8000c101d06 */
[----:B----4-:R2:W-:Y:S01]  /*2db0*/  @P5 STG.E.128 [R18.64], R64 ;  /* 0x0000004012005986 */ /* 0x0105e2000c101d06 */
[----:B------:R-:W-:Y:S05]  /*2dc0*/  @!P0 EXIT ;  /* 0x000000000000894d */ /* 0x000fea0003800000 */
[----:B------:R-:W1:Y:S01]  /*2dd0*/  LDS.128 R216, [R217+0x1800] ;  /* 0x00180000d9d87984 */ /* 0x000e620000000c00 */
[----:B--2---:R-:W-:-:S04]  /*2de0*/  IMAD R2, R0, 0x1000, R197 ;  /* 0x0000100000027824 */ /* 0x004fc800078e02c5 */
[----:B------:R-:W-:-:S05]  /*2df0*/  IMAD.WIDE R2, R2, R199, c[0x0][0x170] ;  /* 0x00005c0002027625 */ /* 0x000fca00078e02c7 */
[----:B-1----:R-:W-:Y:S01]  /*2e00*/  STG.E.128 [R2.64], R216 ;  /* 0x000000d802007986 */ /* 0x002fe2000c101d06 */
[----:B------:R-:W-:Y:S05]  /*2e10*/  EXIT ;  /* 0x000000000000794d */ /* 0x000fea0003800000 */
.L_x_1:
[----:B------:R-:W-:-:S00]  /*2e20*/  BRA `(.L_x_1) ;  /* 0xfffffff000007947 */ /* 0x000fc0000383ffff */
[----:B------:R-:W-:-:S00]  /*2e30*/  NOP ;  /* 0x0000000000007918 */ /* 0x000fc00000000000 */
        /* <DEDUP_REMOVED lines=12> */
.L_x_2:


//--------------------- .nv.shared.triton_mm      --------------------------
	.section	.nv.shared.triton_mm,"aw",@nobits
	.sectionflags	@""
	.align	16
